//
// Generated by NVIDIA NVVM Compiler
//
// Compiler Build ID: CL-36424714
// Cuda compilation tools, release 13.0, V13.0.88
// Based on NVVM 20.0.0
//

.version 9.0
.target sm_100
.address_size 64

	// .globl	fill_contiguous_double

.visible .entry fill_contiguous_double(
	.param .u64 .ptr .align 1 fill_contiguous_double_param_0,
	.param .u64 fill_contiguous_double_param_1,
	.param .f64 fill_contiguous_double_param_2
)
{
	.reg .pred 	%p<3>;
	.reg .b32 	%r<10>;
	.reg .b64 	%rd<10>;
	.reg .b64 	%fd<2>;

	ld.param.u64 	%rd5, [fill_contiguous_double_param_0];
	ld.param.u64 	%rd6, [fill_contiguous_double_param_1];
	ld.param.f64 	%fd1, [fill_contiguous_double_param_2];
	mov.u32 	%r6, %ctaid.x;
	mov.u32 	%r1, %ntid.x;
	mov.u32 	%r7, %tid.x;
	mad.lo.s32 	%r9, %r6, %r1, %r7;
	cvt.s64.s32 	%rd9, %r9;
	setp.le.u64 	%p1, %rd6, %rd9;
	@%p1 bra 	$L__BB0_3;
	mov.u32 	%r8, %nctaid.x;
	mul.lo.s32 	%r3, %r8, %r1;
	cvta.to.global.u64 	%rd2, %rd5;
$L__BB0_2:
	shl.b64 	%rd7, %rd9, 3;
	add.s64 	%rd8, %rd2, %rd7;
	st.global.f64 	[%rd8], %fd1;
	add.s32 	%r9, %r9, %r3;
	cvt.s64.s32 	%rd9, %r9;
	setp.gt.u64 	%p2, %rd6, %rd9;
	@%p2 bra 	$L__BB0_2;
$L__BB0_3:
	ret;

}
	// .globl	fill_contiguous_float
.visible .entry fill_contiguous_float(
	.param .u64 .ptr .align 1 fill_contiguous_float_param_0,
	.param .u64 fill_contiguous_float_param_1,
	.param .f32 fill_contiguous_float_param_2
)
{
	.reg .pred 	%p<3>;
	.reg .b32 	%r<10>;
	.reg .b32 	%f<2>;
	.reg .b64 	%rd<10>;

	ld.param.u64 	%rd5, [fill_contiguous_float_param_0];
	ld.param.u64 	%rd6, [fill_contiguous_float_param_1];
	ld.param.f32 	%f1, [fill_contiguous_float_param_2];
	mov.u32 	%r6, %ctaid.x;
	mov.u32 	%r1, %ntid.x;
	mov.u32 	%r7, %tid.x;
	mad.lo.s32 	%r9, %r6, %r1, %r7;
	cvt.s64.s32 	%rd9, %r9;
	setp.le.u64 	%p1, %rd6, %rd9;
	@%p1 bra 	$L__BB1_3;
	mov.u32 	%r8, %nctaid.x;
	mul.lo.s32 	%r3, %r8, %r1;
	cvta.to.global.u64 	%rd2, %rd5;
$L__BB1_2:
	shl.b64 	%rd7, %rd9, 2;
	add.s64 	%rd8, %rd2, %rd7;
	st.global.f32 	[%rd8], %f1;
	add.s32 	%r9, %r9, %r3;
	cvt.s64.s32 	%rd9, %r9;
	setp.gt.u64 	%p2, %rd6, %rd9;
	@%p2 bra 	$L__BB1_2;
$L__BB1_3:
	ret;

}
	// .globl	fill_contiguous_int64
.visible .entry fill_contiguous_int64(
	.param .u64 .ptr .align 1 fill_contiguous_int64_param_0,
	.param .u64 fill_contiguous_int64_param_1,
	.param .u64 fill_contiguous_int64_param_2
)
{
	.reg .pred 	%p<3>;
	.reg .b32 	%r<10>;
	.reg .b64 	%rd<11>;

	ld.param.u64 	%rd5, [fill_contiguous_int64_param_0];
	ld.param.u64 	%rd6, [fill_contiguous_int64_param_1];
	ld.param.u64 	%rd7, [fill_contiguous_int64_param_2];
	mov.u32 	%r6, %ctaid.x;
	mov.u32 	%r1, %ntid.x;
	mov.u32 	%r7, %tid.x;
	mad.lo.s32 	%r9, %r6, %r1, %r7;
	cvt.s64.s32 	%rd10, %r9;
	setp.le.u64 	%p1, %rd6, %rd10;
	@%p1 bra 	$L__BB2_3;
	mov.u32 	%r8, %nctaid.x;
	mul.lo.s32 	%r3, %r8, %r1;
	cvta.to.global.u64 	%rd2, %rd5;
$L__BB2_2:
	shl.b64 	%rd8, %rd10, 3;
	add.s64 	%rd9, %rd2, %rd8;
	st.global.u64 	[%rd9], %rd7;
	add.s32 	%r9, %r9, %r3;
	cvt.s64.s32 	%rd10, %r9;
	setp.gt.u64 	%p2, %rd6, %rd10;
	@%p2 bra 	$L__BB2_2;
$L__BB2_3:
	ret;

}
	// .globl	fill_contiguous_uint64
.visible .entry fill_contiguous_uint64(
	.param .u64 .ptr .align 1 fill_contiguous_uint64_param_0,
	.param .u64 fill_contiguous_uint64_param_1,
	.param .u64 fill_contiguous_uint64_param_2
)
{
	.reg .pred 	%p<3>;
	.reg .b32 	%r<10>;
	.reg .b64 	%rd<11>;

	ld.param.u64 	%rd5, [fill_contiguous_uint64_param_0];
	ld.param.u64 	%rd6, [fill_contiguous_uint64_param_1];
	ld.param.u64 	%rd7, [fill_contiguous_uint64_param_2];
	mov.u32 	%r6, %ctaid.x;
	mov.u32 	%r1, %ntid.x;
	mov.u32 	%r7, %tid.x;
	mad.lo.s32 	%r9, %r6, %r1, %r7;
	cvt.s64.s32 	%rd10, %r9;
	setp.le.u64 	%p1, %rd6, %rd10;
	@%p1 bra 	$L__BB3_3;
	mov.u32 	%r8, %nctaid.x;
	mul.lo.s32 	%r3, %r8, %r1;
	cvta.to.global.u64 	%rd2, %rd5;
$L__BB3_2:
	shl.b64 	%rd8, %rd10, 3;
	add.s64 	%rd9, %rd2, %rd8;
	st.global.u64 	[%rd9], %rd7;
	add.s32 	%r9, %r9, %r3;
	cvt.s64.s32 	%rd10, %r9;
	setp.gt.u64 	%p2, %rd6, %rd10;
	@%p2 bra 	$L__BB3_2;
$L__BB3_3:
	ret;

}
	// .globl	fill_contiguous_int32
.visible .entry fill_contiguous_int32(
	.param .u64 .ptr .align 1 fill_contiguous_int32_param_0,
	.param .u64 fill_contiguous_int32_param_1,
	.param .u32 fill_contiguous_int32_param_2
)
{
	.reg .pred 	%p<3>;
	.reg .b32 	%r<11>;
	.reg .b64 	%rd<10>;

	ld.param.u64 	%rd5, [fill_contiguous_int32_param_0];
	ld.param.u64 	%rd6, [fill_contiguous_int32_param_1];
	ld.param.u32 	%r6, [fill_contiguous_int32_param_2];
	mov.u32 	%r7, %ctaid.x;
	mov.u32 	%r1, %ntid.x;
	mov.u32 	%r8, %tid.x;
	mad.lo.s32 	%r10, %r7, %r1, %r8;
	cvt.s64.s32 	%rd9, %r10;
	setp.le.u64 	%p1, %rd6, %rd9;
	@%p1 bra 	$L__BB4_3;
	mov.u32 	%r9, %nctaid.x;
	mul.lo.s32 	%r3, %r9, %r1;
	cvta.to.global.u64 	%rd2, %rd5;
$L__BB4_2:
	shl.b64 	%rd7, %rd9, 2;
	add.s64 	%rd8, %rd2, %rd7;
	st.global.u32 	[%rd8], %r6;
	add.s32 	%r10, %r10, %r3;
	cvt.s64.s32 	%rd9, %r10;
	setp.gt.u64 	%p2, %rd6, %rd9;
	@%p2 bra 	$L__BB4_2;
$L__BB4_3:
	ret;

}
	// .globl	fill_contiguous_uint32
.visible .entry fill_contiguous_uint32(
	.param .u64 .ptr .align 1 fill_contiguous_uint32_param_0,
	.param .u64 fill_contiguous_uint32_param_1,
	.param .u32 fill_contiguous_uint32_param_2
)
{
	.reg .pred 	%p<3>;
	.reg .b32 	%r<11>;
	.reg .b64 	%rd<10>;

	ld.param.u64 	%rd5, [fill_contiguous_uint32_param_0];
	ld.param.u64 	%rd6, [fill_contiguous_uint32_param_1];
	ld.param.u32 	%r6, [fill_contiguous_uint32_param_2];
	mov.u32 	%r7, %ctaid.x;
	mov.u32 	%r1, %ntid.x;
	mov.u32 	%r8, %tid.x;
	mad.lo.s32 	%r10, %r7, %r1, %r8;
	cvt.s64.s32 	%rd9, %r10;
	setp.le.u64 	%p1, %rd6, %rd9;
	@%p1 bra 	$L__BB5_3;
	mov.u32 	%r9, %nctaid.x;
	mul.lo.s32 	%r3, %r9, %r1;
	cvta.to.global.u64 	%rd2, %rd5;
$L__BB5_2:
	shl.b64 	%rd7, %rd9, 2;
	add.s64 	%rd8, %rd2, %rd7;
	st.global.u32 	[%rd8], %r6;
	add.s32 	%r10, %r10, %r3;
	cvt.s64.s32 	%rd9, %r10;
	setp.gt.u64 	%p2, %rd6, %rd9;
	@%p2 bra 	$L__BB5_2;
$L__BB5_3:
	ret;

}
	// .globl	fill_contiguous_int16
.visible .entry fill_contiguous_int16(
	.param .u64 .ptr .align 1 fill_contiguous_int16_param_0,
	.param .u64 fill_contiguous_int16_param_1,
	.param .u16 fill_contiguous_int16_param_2
)
{
	.reg .pred 	%p<3>;
	.reg .b16 	%rs<2>;
	.reg .b32 	%r<10>;
	.reg .b64 	%rd<10>;

	ld.param.u64 	%rd5, [fill_contiguous_int16_param_0];
	ld.param.u64 	%rd6, [fill_contiguous_int16_param_1];
	ld.param.u16 	%rs1, [fill_contiguous_int16_param_2];
	mov.u32 	%r6, %ctaid.x;
	mov.u32 	%r1, %ntid.x;
	mov.u32 	%r7, %tid.x;
	mad.lo.s32 	%r9, %r6, %r1, %r7;
	cvt.s64.s32 	%rd9, %r9;
	setp.le.u64 	%p1, %rd6, %rd9;
	@%p1 bra 	$L__BB6_3;
	mov.u32 	%r8, %nctaid.x;
	mul.lo.s32 	%r3, %r8, %r1;
	cvta.to.global.u64 	%rd2, %rd5;
$L__BB6_2:
	shl.b64 	%rd7, %rd9, 1;
	add.s64 	%rd8, %rd2, %rd7;
	st.global.u16 	[%rd8], %rs1;
	add.s32 	%r9, %r9, %r3;
	cvt.s64.s32 	%rd9, %r9;
	setp.gt.u64 	%p2, %rd6, %rd9;
	@%p2 bra 	$L__BB6_2;
$L__BB6_3:
	ret;

}
	// .globl	fill_contiguous_uint16
.visible .entry fill_contiguous_uint16(
	.param .u64 .ptr .align 1 fill_contiguous_uint16_param_0,
	.param .u64 fill_contiguous_uint16_param_1,
	.param .u16 fill_contiguous_uint16_param_2
)
{
	.reg .pred 	%p<3>;
	.reg .b16 	%rs<2>;
	.reg .b32 	%r<10>;
	.reg .b64 	%rd<10>;

	ld.param.u64 	%rd5, [fill_contiguous_uint16_param_0];
	ld.param.u64 	%rd6, [fill_contiguous_uint16_param_1];
	ld.param.u16 	%rs1, [fill_contiguous_uint16_param_2];
	mov.u32 	%r6, %ctaid.x;
	mov.u32 	%r1, %ntid.x;
	mov.u32 	%r7, %tid.x;
	mad.lo.s32 	%r9, %r6, %r1, %r7;
	cvt.s64.s32 	%rd9, %r9;
	setp.le.u64 	%p1, %rd6, %rd9;
	@%p1 bra 	$L__BB7_3;
	mov.u32 	%r8, %nctaid.x;
	mul.lo.s32 	%r3, %r8, %r1;
	cvta.to.global.u64 	%rd2, %rd5;
$L__BB7_2:
	shl.b64 	%rd7, %rd9, 1;
	add.s64 	%rd8, %rd2, %rd7;
	st.global.u16 	[%rd8], %rs1;
	add.s32 	%r9, %r9, %r3;
	cvt.s64.s32 	%rd9, %r9;
	setp.gt.u64 	%p2, %rd6, %rd9;
	@%p2 bra 	$L__BB7_2;
$L__BB7_3:
	ret;

}
	// .globl	fill_contiguous_int8
.visible .entry fill_contiguous_int8(
	.param .u64 .ptr .align 1 fill_contiguous_int8_param_0,
	.param .u64 fill_contiguous_int8_param_1,
	.param .u8 fill_contiguous_int8_param_2
)
{
	.reg .pred 	%p<3>;
	.reg .b16 	%rs<2>;
	.reg .b32 	%r<10>;
	.reg .b64 	%rd<9>;

	ld.param.u64 	%rd5, [fill_contiguous_int8_param_0];
	ld.param.u64 	%rd6, [fill_contiguous_int8_param_1];
	ld.param.s8 	%rs1, [fill_contiguous_int8_param_2];
	mov.u32 	%r6, %ctaid.x;
	mov.u32 	%r1, %ntid.x;
	mov.u32 	%r7, %tid.x;
	mad.lo.s32 	%r9, %r6, %r1, %r7;
	cvt.s64.s32 	%rd8, %r9;
	setp.le.u64 	%p1, %rd6, %rd8;
	@%p1 bra 	$L__BB8_3;
	mov.u32 	%r8, %nctaid.x;
	mul.lo.s32 	%r3, %r8, %r1;
	cvta.to.global.u64 	%rd2, %rd5;
$L__BB8_2:
	add.s64 	%rd7, %rd2, %rd8;
	st.global.u8 	[%rd7], %rs1;
	add.s32 	%r9, %r9, %r3;
	cvt.s64.s32 	%rd8, %r9;
	setp.gt.u64 	%p2, %rd6, %rd8;
	@%p2 bra 	$L__BB8_2;
$L__BB8_3:
	ret;

}
	// .globl	fill_contiguous_uint8
.visible .entry fill_contiguous_uint8(
	.param .u64 .ptr .align 1 fill_contiguous_uint8_param_0,
	.param .u64 fill_contiguous_uint8_param_1,
	.param .u8 fill_contiguous_uint8_param_2
)
{
	.reg .pred 	%p<3>;
	.reg .b16 	%rs<2>;
	.reg .b32 	%r<10>;
	.reg .b64 	%rd<9>;

	ld.param.u64 	%rd5, [fill_contiguous_uint8_param_0];
	ld.param.u64 	%rd6, [fill_contiguous_uint8_param_1];
	ld.param.u8 	%rs1, [fill_contiguous_uint8_param_2];
	mov.u32 	%r6, %ctaid.x;
	mov.u32 	%r1, %ntid.x;
	mov.u32 	%r7, %tid.x;
	mad.lo.s32 	%r9, %r6, %r1, %r7;
	cvt.s64.s32 	%rd8, %r9;
	setp.le.u64 	%p1, %rd6, %rd8;
	@%p1 bra 	$L__BB9_3;
	mov.u32 	%r8, %nctaid.x;
	mul.lo.s32 	%r3, %r8, %r1;
	cvta.to.global.u64 	%rd2, %rd5;
$L__BB9_2:
	add.s64 	%rd7, %rd2, %rd8;
	st.global.u8 	[%rd7], %rs1;
	add.s32 	%r9, %r9, %r3;
	cvt.s64.s32 	%rd8, %r9;
	setp.gt.u64 	%p2, %rd6, %rd8;
	@%p2 bra 	$L__BB9_2;
$L__BB9_3:
	ret;

}
	// .globl	fill_pitched_double
.visible .entry fill_pitched_double(
	.param .u64 .ptr .align 1 fill_pitched_double_param_0,
	.param .u64 fill_pitched_double_param_1,
	.param .u64 fill_pitched_double_param_2,
	.param .u64 fill_pitched_double_param_3,
	.param .u64 fill_pitched_double_param_4,
	.param .f64 fill_pitched_double_param_5
)
{
	.reg .pred 	%p<7>;
	.reg .b32 	%r<33>;
	.reg .b64 	%rd<20>;
	.reg .b64 	%fd<2>;

	ld.param.u64 	%rd7, [fill_pitched_double_param_0];
	ld.param.u64 	%rd8, [fill_pitched_double_param_1];
	ld.param.u64 	%rd9, [fill_pitched_double_param_2];
	ld.param.u64 	%rd10, [fill_pitched_double_param_3];
	ld.param.u64 	%rd11, [fill_pitched_double_param_4];
	ld.param.f64 	%fd1, [fill_pitched_double_param_5];
	mov.u32 	%r17, %ctaid.y;
	mov.u32 	%r1, %ntid.y;
	mov.u32 	%r18, %tid.y;
	mad.lo.s32 	%r2, %r17, %r1, %r18;
	mov.u32 	%r19, %ctaid.z;
	mov.u32 	%r3, %ntid.z;
	mov.u32 	%r20, %tid.z;
	mad.lo.s32 	%r30, %r19, %r3, %r20;
	cvt.u64.u32 	%rd12, %r30;
	setp.le.u64 	%p1, %rd10, %rd12;
	@%p1 bra 	$L__BB10_9;
	mov.u32 	%r21, %ctaid.x;
	mov.u32 	%r22, %ntid.x;
	mov.u32 	%r23, %tid.x;
	cvt.u64.u32 	%rd1, %r2;
	cvt.u32.u64 	%r5, %rd9;
	mad.lo.s32 	%r24, %r21, %r22, %r23;
	cvt.s64.s32 	%rd2, %r24;
	mov.u32 	%r25, %nctaid.x;
	mul.lo.s32 	%r6, %r25, %r22;
	mov.u32 	%r26, %nctaid.y;
	mul.lo.s32 	%r7, %r26, %r1;
	mov.u32 	%r27, %nctaid.z;
	mul.lo.s32 	%r8, %r27, %r3;
	add.s32 	%r28, %r25, %r21;
	mad.lo.s32 	%r9, %r22, %r28, %r23;
	cvta.to.global.u64 	%rd3, %rd7;
$L__BB10_2:
	setp.le.u64 	%p2, %rd9, %rd1;
	@%p2 bra 	$L__BB10_8;
	mul.lo.s32 	%r11, %r30, %r5;
	mov.u32 	%r31, %r2;
$L__BB10_4:
	setp.le.u64 	%p3, %rd8, %rd2;
	@%p3 bra 	$L__BB10_7;
	add.s32 	%r29, %r31, %r11;
	cvt.s64.s32 	%rd13, %r29;
	mul.lo.s64 	%rd4, %rd11, %rd13;
	mov.u32 	%r32, %r9;
	mov.u64 	%rd19, %rd2;
$L__BB10_6:
	add.s64 	%rd14, %rd19, %rd4;
	shl.b64 	%rd15, %rd14, 3;
	add.s64 	%rd16, %rd3, %rd15;
	st.global.f64 	[%rd16], %fd1;
	cvt.s64.s32 	%rd19, %r32;
	setp.gt.u64 	%p4, %rd8, %rd19;
	add.s32 	%r32, %r32, %r6;
	@%p4 bra 	$L__BB10_6;
$L__BB10_7:
	add.s32 	%r31, %r31, %r7;
	cvt.s64.s32 	%rd17, %r31;
	setp.gt.u64 	%p5, %rd9, %rd17;
	@%p5 bra 	$L__BB10_4;
$L__BB10_8:
	add.s32 	%r30, %r30, %r8;
	cvt.s64.s32 	%rd18, %r30;
	setp.gt.u64 	%p6, %rd10, %rd18;
	@%p6 bra 	$L__BB10_2;
$L__BB10_9:
	ret;

}
	// .globl	fill_pitched_float
.visible .entry fill_pitched_float(
	.param .u64 .ptr .align 1 fill_pitched_float_param_0,
	.param .u64 fill_pitched_float_param_1,
	.param .u64 fill_pitched_float_param_2,
	.param .u64 fill_pitched_float_param_3,
	.param .u64 fill_pitched_float_param_4,
	.param .f32 fill_pitched_float_param_5
)
{
	.reg .pred 	%p<7>;
	.reg .b32 	%r<33>;
	.reg .b32 	%f<2>;
	.reg .b64 	%rd<20>;

	ld.param.u64 	%rd7, [fill_pitched_float_param_0];
	ld.param.u64 	%rd8, [fill_pitched_float_param_1];
	ld.param.u64 	%rd9, [fill_pitched_float_param_2];
	ld.param.u64 	%rd10, [fill_pitched_float_param_3];
	ld.param.u64 	%rd11, [fill_pitched_float_param_4];
	ld.param.f32 	%f1, [fill_pitched_float_param_5];
	mov.u32 	%r17, %ctaid.y;
	mov.u32 	%r1, %ntid.y;
	mov.u32 	%r18, %tid.y;
	mad.lo.s32 	%r2, %r17, %r1, %r18;
	mov.u32 	%r19, %ctaid.z;
	mov.u32 	%r3, %ntid.z;
	mov.u32 	%r20, %tid.z;
	mad.lo.s32 	%r30, %r19, %r3, %r20;
	cvt.u64.u32 	%rd12, %r30;
	setp.le.u64 	%p1, %rd10, %rd12;
	@%p1 bra 	$L__BB11_9;
	mov.u32 	%r21, %ctaid.x;
	mov.u32 	%r22, %ntid.x;
	mov.u32 	%r23, %tid.x;
	cvt.u64.u32 	%rd1, %r2;
	cvt.u32.u64 	%r5, %rd9;
	mad.lo.s32 	%r24, %r21, %r22, %r23;
	cvt.s64.s32 	%rd2, %r24;
	mov.u32 	%r25, %nctaid.x;
	mul.lo.s32 	%r6, %r25, %r22;
	mov.u32 	%r26, %nctaid.y;
	mul.lo.s32 	%r7, %r26, %r1;
	mov.u32 	%r27, %nctaid.z;
	mul.lo.s32 	%r8, %r27, %r3;
	add.s32 	%r28, %r25, %r21;
	mad.lo.s32 	%r9, %r22, %r28, %r23;
	cvta.to.global.u64 	%rd3, %rd7;
$L__BB11_2:
	setp.le.u64 	%p2, %rd9, %rd1;
	@%p2 bra 	$L__BB11_8;
	mul.lo.s32 	%r11, %r30, %r5;
	mov.u32 	%r31, %r2;
$L__BB11_4:
	setp.le.u64 	%p3, %rd8, %rd2;
	@%p3 bra 	$L__BB11_7;
	add.s32 	%r29, %r31, %r11;
	cvt.s64.s32 	%rd13, %r29;
	mul.lo.s64 	%rd4, %rd11, %rd13;
	mov.u32 	%r32, %r9;
	mov.u64 	%rd19, %rd2;
$L__BB11_6:
	add.s64 	%rd14, %rd19, %rd4;
	shl.b64 	%rd15, %rd14, 2;
	add.s64 	%rd16, %rd3, %rd15;
	st.global.f32 	[%rd16], %f1;
	cvt.s64.s32 	%rd19, %r32;
	setp.gt.u64 	%p4, %rd8, %rd19;
	add.s32 	%r32, %r32, %r6;
	@%p4 bra 	$L__BB11_6;
$L__BB11_7:
	add.s32 	%r31, %r31, %r7;
	cvt.s64.s32 	%rd17, %r31;
	setp.gt.u64 	%p5, %rd9, %rd17;
	@%p5 bra 	$L__BB11_4;
$L__BB11_8:
	add.s32 	%r30, %r30, %r8;
	cvt.s64.s32 	%rd18, %r30;
	setp.gt.u64 	%p6, %rd10, %rd18;
	@%p6 bra 	$L__BB11_2;
$L__BB11_9:
	ret;

}
	// .globl	fill_pitched_int64
.visible .entry fill_pitched_int64(
	.param .u64 .ptr .align 1 fill_pitched_int64_param_0,
	.param .u64 fill_pitched_int64_param_1,
	.param .u64 fill_pitched_int64_param_2,
	.param .u64 fill_pitched_int64_param_3,
	.param .u64 fill_pitched_int64_param_4,
	.param .u64 fill_pitched_int64_param_5
)
{
	.reg .pred 	%p<7>;
	.reg .b32 	%r<33>;
	.reg .b64 	%rd<21>;

	ld.param.u64 	%rd7, [fill_pitched_int64_param_0];
	ld.param.u64 	%rd8, [fill_pitched_int64_param_1];
	ld.param.u64 	%rd9, [fill_pitched_int64_param_2];
	ld.param.u64 	%rd10, [fill_pitched_int64_param_3];
	ld.param.u64 	%rd11, [fill_pitched_int64_param_4];
	ld.param.u64 	%rd12, [fill_pitched_int64_param_5];
	mov.u32 	%r17, %ctaid.y;
	mov.u32 	%r1, %ntid.y;
	mov.u32 	%r18, %tid.y;
	mad.lo.s32 	%r2, %r17, %r1, %r18;
	mov.u32 	%r19, %ctaid.z;
	mov.u32 	%r3, %ntid.z;
	mov.u32 	%r20, %tid.z;
	mad.lo.s32 	%r30, %r19, %r3, %r20;
	cvt.u64.u32 	%rd13, %r30;
	setp.le.u64 	%p1, %rd10, %rd13;
	@%p1 bra 	$L__BB12_9;
	mov.u32 	%r21, %ctaid.x;
	mov.u32 	%r22, %ntid.x;
	mov.u32 	%r23, %tid.x;
	cvt.u64.u32 	%rd1, %r2;
	cvt.u32.u64 	%r5, %rd9;
	mad.lo.s32 	%r24, %r21, %r22, %r23;
	cvt.s64.s32 	%rd2, %r24;
	mov.u32 	%r25, %nctaid.x;
	mul.lo.s32 	%r6, %r25, %r22;
	mov.u32 	%r26, %nctaid.y;
	mul.lo.s32 	%r7, %r26, %r1;
	mov.u32 	%r27, %nctaid.z;
	mul.lo.s32 	%r8, %r27, %r3;
	add.s32 	%r28, %r25, %r21;
	mad.lo.s32 	%r9, %r22, %r28, %r23;
	cvta.to.global.u64 	%rd3, %rd7;
$L__BB12_2:
	setp.le.u64 	%p2, %rd9, %rd1;
	@%p2 bra 	$L__BB12_8;
	mul.lo.s32 	%r11, %r30, %r5;
	mov.u32 	%r31, %r2;
$L__BB12_4:
	setp.le.u64 	%p3, %rd8, %rd2;
	@%p3 bra 	$L__BB12_7;
	add.s32 	%r29, %r31, %r11;
	cvt.s64.s32 	%rd14, %r29;
	mul.lo.s64 	%rd4, %rd11, %rd14;
	mov.u32 	%r32, %r9;
	mov.u64 	%rd20, %rd2;
$L__BB12_6:
	add.s64 	%rd15, %rd20, %rd4;
	shl.b64 	%rd16, %rd15, 3;
	add.s64 	%rd17, %rd3, %rd16;
	st.global.u64 	[%rd17], %rd12;
	cvt.s64.s32 	%rd20, %r32;
	setp.gt.u64 	%p4, %rd8, %rd20;
	add.s32 	%r32, %r32, %r6;
	@%p4 bra 	$L__BB12_6;
$L__BB12_7:
	add.s32 	%r31, %r31, %r7;
	cvt.s64.s32 	%rd18, %r31;
	setp.gt.u64 	%p5, %rd9, %rd18;
	@%p5 bra 	$L__BB12_4;
$L__BB12_8:
	add.s32 	%r30, %r30, %r8;
	cvt.s64.s32 	%rd19, %r30;
	setp.gt.u64 	%p6, %rd10, %rd19;
	@%p6 bra 	$L__BB12_2;
$L__BB12_9:
	ret;

}
	// .globl	fill_pitched_uint64
.visible .entry fill_pitched_uint64(
	.param .u64 .ptr .align 1 fill_pitched_uint64_param_0,
	.param .u64 fill_pitched_uint64_param_1,
	.param .u64 fill_pitched_uint64_param_2,
	.param .u64 fill_pitched_uint64_param_3,
	.param .u64 fill_pitched_uint64_param_4,
	.param .u64 fill_pitched_uint64_param_5
)
{
	.reg .pred 	%p<7>;
	.reg .b32 	%r<33>;
	.reg .b64 	%rd<21>;

	ld.param.u64 	%rd7, [fill_pitched_uint64_param_0];
	ld.param.u64 	%rd8, [fill_pitched_uint64_param_1];
	ld.param.u64 	%rd9, [fill_pitched_uint64_param_2];
	ld.param.u64 	%rd10, [fill_pitched_uint64_param_3];
	ld.param.u64 	%rd11, [fill_pitched_uint64_param_4];
	ld.param.u64 	%rd12, [fill_pitched_uint64_param_5];
	mov.u32 	%r17, %ctaid.y;
	mov.u32 	%r1, %ntid.y;
	mov.u32 	%r18, %tid.y;
	mad.lo.s32 	%r2, %r17, %r1, %r18;
	mov.u32 	%r19, %ctaid.z;
	mov.u32 	%r3, %ntid.z;
	mov.u32 	%r20, %tid.z;
	mad.lo.s32 	%r30, %r19, %r3, %r20;
	cvt.u64.u32 	%rd13, %r30;
	setp.le.u64 	%p1, %rd10, %rd13;
	@%p1 bra 	$L__BB13_9;
	mov.u32 	%r21, %ctaid.x;
	mov.u32 	%r22, %ntid.x;
	mov.u32 	%r23, %tid.x;
	cvt.u64.u32 	%rd1, %r2;
	cvt.u32.u64 	%r5, %rd9;
	mad.lo.s32 	%r24, %r21, %r22, %r23;
	cvt.s64.s32 	%rd2, %r24;
	mov.u32 	%r25, %nctaid.x;
	mul.lo.s32 	%r6, %r25, %r22;
	mov.u32 	%r26, %nctaid.y;
	mul.lo.s32 	%r7, %r26, %r1;
	mov.u32 	%r27, %nctaid.z;
	mul.lo.s32 	%r8, %r27, %r3;
	add.s32 	%r28, %r25, %r21;
	mad.lo.s32 	%r9, %r22, %r28, %r23;
	cvta.to.global.u64 	%rd3, %rd7;
$L__BB13_2:
	setp.le.u64 	%p2, %rd9, %rd1;
	@%p2 bra 	$L__BB13_8;
	mul.lo.s32 	%r11, %r30, %r5;
	mov.u32 	%r31, %r2;
$L__BB13_4:
	setp.le.u64 	%p3, %rd8, %rd2;
	@%p3 bra 	$L__BB13_7;
	add.s32 	%r29, %r31, %r11;
	cvt.s64.s32 	%rd14, %r29;
	mul.lo.s64 	%rd4, %rd11, %rd14;
	mov.u32 	%r32, %r9;
	mov.u64 	%rd20, %rd2;
$L__BB13_6:
	add.s64 	%rd15, %rd20, %rd4;
	shl.b64 	%rd16, %rd15, 3;
	add.s64 	%rd17, %rd3, %rd16;
	st.global.u64 	[%rd17], %rd12;
	cvt.s64.s32 	%rd20, %r32;
	setp.gt.u64 	%p4, %rd8, %rd20;
	add.s32 	%r32, %r32, %r6;
	@%p4 bra 	$L__BB13_6;
$L__BB13_7:
	add.s32 	%r31, %r31, %r7;
	cvt.s64.s32 	%rd18, %r31;
	setp.gt.u64 	%p5, %rd9, %rd18;
	@%p5 bra 	$L__BB13_4;
$L__BB13_8:
	add.s32 	%r30, %r30, %r8;
	cvt.s64.s32 	%rd19, %r30;
	setp.gt.u64 	%p6, %rd10, %rd19;
	@%p6 bra 	$L__BB13_2;
$L__BB13_9:
	ret;

}
	// .globl	fill_pitched_int32
.visible .entry fill_pitched_int32(
	.param .u64 .ptr .align 1 fill_pitched_int32_param_0,
	.param .u64 fill_pitched_int32_param_1,
	.param .u64 fill_pitched_int32_param_2,
	.param .u64 fill_pitched_int32_param_3,
	.param .u64 fill_pitched_int32_param_4,
	.param .u32 fill_pitched_int32_param_5
)
{
	.reg .pred 	%p<7>;
	.reg .b32 	%r<34>;
	.reg .b64 	%rd<20>;

	ld.param.u64 	%rd7, [fill_pitched_int32_param_0];
	ld.param.u64 	%rd8, [fill_pitched_int32_param_1];
	ld.param.u64 	%rd9, [fill_pitched_int32_param_2];
	ld.param.u64 	%rd10, [fill_pitched_int32_param_3];
	ld.param.u64 	%rd11, [fill_pitched_int32_param_4];
	ld.param.u32 	%r17, [fill_pitched_int32_param_5];
	mov.u32 	%r18, %ctaid.y;
	mov.u32 	%r1, %ntid.y;
	mov.u32 	%r19, %tid.y;
	mad.lo.s32 	%r2, %r18, %r1, %r19;
	mov.u32 	%r20, %ctaid.z;
	mov.u32 	%r3, %ntid.z;
	mov.u32 	%r21, %tid.z;
	mad.lo.s32 	%r31, %r20, %r3, %r21;
	cvt.u64.u32 	%rd12, %r31;
	setp.le.u64 	%p1, %rd10, %rd12;
	@%p1 bra 	$L__BB14_9;
	mov.u32 	%r22, %ctaid.x;
	mov.u32 	%r23, %ntid.x;
	mov.u32 	%r24, %tid.x;
	cvt.u64.u32 	%rd1, %r2;
	cvt.u32.u64 	%r5, %rd9;
	mad.lo.s32 	%r25, %r22, %r23, %r24;
	cvt.s64.s32 	%rd2, %r25;
	mov.u32 	%r26, %nctaid.x;
	mul.lo.s32 	%r6, %r26, %r23;
	mov.u32 	%r27, %nctaid.y;
	mul.lo.s32 	%r7, %r27, %r1;
	mov.u32 	%r28, %nctaid.z;
	mul.lo.s32 	%r8, %r28, %r3;
	add.s32 	%r29, %r26, %r22;
	mad.lo.s32 	%r9, %r23, %r29, %r24;
	cvta.to.global.u64 	%rd3, %rd7;
$L__BB14_2:
	setp.le.u64 	%p2, %rd9, %rd1;
	@%p2 bra 	$L__BB14_8;
	mul.lo.s32 	%r11, %r31, %r5;
	mov.u32 	%r32, %r2;
$L__BB14_4:
	setp.le.u64 	%p3, %rd8, %rd2;
	@%p3 bra 	$L__BB14_7;
	add.s32 	%r30, %r32, %r11;
	cvt.s64.s32 	%rd13, %r30;
	mul.lo.s64 	%rd4, %rd11, %rd13;
	mov.u32 	%r33, %r9;
	mov.u64 	%rd19, %rd2;
$L__BB14_6:
	add.s64 	%rd14, %rd19, %rd4;
	shl.b64 	%rd15, %rd14, 2;
	add.s64 	%rd16, %rd3, %rd15;
	st.global.u32 	[%rd16], %r17;
	cvt.s64.s32 	%rd19, %r33;
	setp.gt.u64 	%p4, %rd8, %rd19;
	add.s32 	%r33, %r33, %r6;
	@%p4 bra 	$L__BB14_6;
$L__BB14_7:
	add.s32 	%r32, %r32, %r7;
	cvt.s64.s32 	%rd17, %r32;
	setp.gt.u64 	%p5, %rd9, %rd17;
	@%p5 bra 	$L__BB14_4;
$L__BB14_8:
	add.s32 	%r31, %r31, %r8;
	cvt.s64.s32 	%rd18, %r31;
	setp.gt.u64 	%p6, %rd10, %rd18;
	@%p6 bra 	$L__BB14_2;
$L__BB14_9:
	ret;

}
	// .globl	fill_pitched_uint32
.visible .entry fill_pitched_uint32(
	.param .u64 .ptr .align 1 fill_pitched_uint32_param_0,
	.param .u64 fill_pitched_uint32_param_1,
	.param .u64 fill_pitched_uint32_param_2,
	.param .u64 fill_pitched_uint32_param_3,
	.param .u64 fill_pitched_uint32_param_4,
	.param .u32 fill_pitched_uint32_param_5
)
{
	.reg .pred 	%p<7>;
	.reg .b32 	%r<34>;
	.reg .b64 	%rd<20>;

	ld.param.u64 	%rd7, [fill_pitched_uint32_param_0];
	ld.param.u64 	%rd8, [fill_pitched_uint32_param_1];
	ld.param.u64 	%rd9, [fill_pitched_uint32_param_2];
	ld.param.u64 	%rd10, [fill_pitched_uint32_param_3];
	ld.param.u64 	%rd11, [fill_pitched_uint32_param_4];
	ld.param.u32 	%r17, [fill_pitched_uint32_param_5];
	mov.u32 	%r18, %ctaid.y;
	mov.u32 	%r1, %ntid.y;
	mov.u32 	%r19, %tid.y;
	mad.lo.s32 	%r2, %r18, %r1, %r19;
	mov.u32 	%r20, %ctaid.z;
	mov.u32 	%r3, %ntid.z;
	mov.u32 	%r21, %tid.z;
	mad.lo.s32 	%r31, %r20, %r3, %r21;
	cvt.u64.u32 	%rd12, %r31;
	setp.le.u64 	%p1, %rd10, %rd12;
	@%p1 bra 	$L__BB15_9;
	mov.u32 	%r22, %ctaid.x;
	mov.u32 	%r23, %ntid.x;
	mov.u32 	%r24, %tid.x;
	cvt.u64.u32 	%rd1, %r2;
	cvt.u32.u64 	%r5, %rd9;
	mad.lo.s32 	%r25, %r22, %r23, %r24;
	cvt.s64.s32 	%rd2, %r25;
	mov.u32 	%r26, %nctaid.x;
	mul.lo.s32 	%r6, %r26, %r23;
	mov.u32 	%r27, %nctaid.y;
	mul.lo.s32 	%r7, %r27, %r1;
	mov.u32 	%r28, %nctaid.z;
	mul.lo.s32 	%r8, %r28, %r3;
	add.s32 	%r29, %r26, %r22;
	mad.lo.s32 	%r9, %r23, %r29, %r24;
	cvta.to.global.u64 	%rd3, %rd7;
$L__BB15_2:
	setp.le.u64 	%p2, %rd9, %rd1;
	@%p2 bra 	$L__BB15_8;
	mul.lo.s32 	%r11, %r31, %r5;
	mov.u32 	%r32, %r2;
$L__BB15_4:
	setp.le.u64 	%p3, %rd8, %rd2;
	@%p3 bra 	$L__BB15_7;
	add.s32 	%r30, %r32, %r11;
	cvt.s64.s32 	%rd13, %r30;
	mul.lo.s64 	%rd4, %rd11, %rd13;
	mov.u32 	%r33, %r9;
	mov.u64 	%rd19, %rd2;
$L__BB15_6:
	add.s64 	%rd14, %rd19, %rd4;
	shl.b64 	%rd15, %rd14, 2;
	add.s64 	%rd16, %rd3, %rd15;
	st.global.u32 	[%rd16], %r17;
	cvt.s64.s32 	%rd19, %r33;
	setp.gt.u64 	%p4, %rd8, %rd19;
	add.s32 	%r33, %r33, %r6;
	@%p4 bra 	$L__BB15_6;
$L__BB15_7:
	add.s32 	%r32, %r32, %r7;
	cvt.s64.s32 	%rd17, %r32;
	setp.gt.u64 	%p5, %rd9, %rd17;
	@%p5 bra 	$L__BB15_4;
$L__BB15_8:
	add.s32 	%r31, %r31, %r8;
	cvt.s64.s32 	%rd18, %r31;
	setp.gt.u64 	%p6, %rd10, %rd18;
	@%p6 bra 	$L__BB15_2;
$L__BB15_9:
	ret;

}
	// .globl	fill_pitched_int16
.visible .entry fill_pitched_int16(
	.param .u64 .ptr .align 1 fill_pitched_int16_param_0,
	.param .u64 fill_pitched_int16_param_1,
	.param .u64 fill_pitched_int16_param_2,
	.param .u64 fill_pitched_int16_param_3,
	.param .u64 fill_pitched_int16_param_4,
	.param .u16 fill_pitched_int16_param_5
)
{
	.reg .pred 	%p<7>;
	.reg .b16 	%rs<2>;
	.reg .b32 	%r<33>;
	.reg .b64 	%rd<20>;

	ld.param.u64 	%rd7, [fill_pitched_int16_param_0];
	ld.param.u64 	%rd8, [fill_pitched_int16_param_1];
	ld.param.u64 	%rd9, [fill_pitched_int16_param_2];
	ld.param.u64 	%rd10, [fill_pitched_int16_param_3];
	ld.param.u64 	%rd11, [fill_pitched_int16_param_4];
	ld.param.u16 	%rs1, [fill_pitched_int16_param_5];
	mov.u32 	%r17, %ctaid.y;
	mov.u32 	%r1, %ntid.y;
	mov.u32 	%r18, %tid.y;
	mad.lo.s32 	%r2, %r17, %r1, %r18;
	mov.u32 	%r19, %ctaid.z;
	mov.u32 	%r3, %ntid.z;
	mov.u32 	%r20, %tid.z;
	mad.lo.s32 	%r30, %r19, %r3, %r20;
	cvt.u64.u32 	%rd12, %r30;
	setp.le.u64 	%p1, %rd10, %rd12;
	@%p1 bra 	$L__BB16_9;
	mov.u32 	%r21, %ctaid.x;
	mov.u32 	%r22, %ntid.x;
	mov.u32 	%r23, %tid.x;
	cvt.u64.u32 	%rd1, %r2;
	cvt.u32.u64 	%r5, %rd9;
	mad.lo.s32 	%r24, %r21, %r22, %r23;
	cvt.s64.s32 	%rd2, %r24;
	mov.u32 	%r25, %nctaid.x;
	mul.lo.s32 	%r6, %r25, %r22;
	mov.u32 	%r26, %nctaid.y;
	mul.lo.s32 	%r7, %r26, %r1;
	mov.u32 	%r27, %nctaid.z;
	mul.lo.s32 	%r8, %r27, %r3;
	add.s32 	%r28, %r25, %r21;
	mad.lo.s32 	%r9, %r22, %r28, %r23;
	cvta.to.global.u64 	%rd3, %rd7;
$L__BB16_2:
	setp.le.u64 	%p2, %rd9, %rd1;
	@%p2 bra 	$L__BB16_8;
	mul.lo.s32 	%r11, %r30, %r5;
	mov.u32 	%r31, %r2;
$L__BB16_4:
	setp.le.u64 	%p3, %rd8, %rd2;
	@%p3 bra 	$L__BB16_7;
	add.s32 	%r29, %r31, %r11;
	cvt.s64.s32 	%rd13, %r29;
	mul.lo.s64 	%rd4, %rd11, %rd13;
	mov.u32 	%r32, %r9;
	mov.u64 	%rd19, %rd2;
$L__BB16_6:
	add.s64 	%rd14, %rd19, %rd4;
	shl.b64 	%rd15, %rd14, 1;
	add.s64 	%rd16, %rd3, %rd15;
	st.global.u16 	[%rd16], %rs1;
	cvt.s64.s32 	%rd19, %r32;
	setp.gt.u64 	%p4, %rd8, %rd19;
	add.s32 	%r32, %r32, %r6;
	@%p4 bra 	$L__BB16_6;
$L__BB16_7:
	add.s32 	%r31, %r31, %r7;
	cvt.s64.s32 	%rd17, %r31;
	setp.gt.u64 	%p5, %rd9, %rd17;
	@%p5 bra 	$L__BB16_4;
$L__BB16_8:
	add.s32 	%r30, %r30, %r8;
	cvt.s64.s32 	%rd18, %r30;
	setp.gt.u64 	%p6, %rd10, %rd18;
	@%p6 bra 	$L__BB16_2;
$L__BB16_9:
	ret;

}
	// .globl	fill_pitched_uint16
.visible .entry fill_pitched_uint16(
	.param .u64 .ptr .align 1 fill_pitched_uint16_param_0,
	.param .u64 fill_pitched_uint16_param_1,
	.param .u64 fill_pitched_uint16_param_2,
	.param .u64 fill_pitched_uint16_param_3,
	.param .u64 fill_pitched_uint16_param_4,
	.param .u16 fill_pitched_uint16_param_5
)
{
	.reg .pred 	%p<7>;
	.reg .b16 	%rs<2>;
	.reg .b32 	%r<33>;
	.reg .b64 	%rd<20>;

	ld.param.u64 	%rd7, [fill_pitched_uint16_param_0];
	ld.param.u64 	%rd8, [fill_pitched_uint16_param_1];
	ld.param.u64 	%rd9, [fill_pitched_uint16_param_2];
	ld.param.u64 	%rd10, [fill_pitched_uint16_param_3];
	ld.param.u64 	%rd11, [fill_pitched_uint16_param_4];
	ld.param.u16 	%rs1, [fill_pitched_uint16_param_5];
	mov.u32 	%r17, %ctaid.y;
	mov.u32 	%r1, %ntid.y;
	mov.u32 	%r18, %tid.y;
	mad.lo.s32 	%r2, %r17, %r1, %r18;
	mov.u32 	%r19, %ctaid.z;
	mov.u32 	%r3, %ntid.z;
	mov.u32 	%r20, %tid.z;
	mad.lo.s32 	%r30, %r19, %r3, %r20;
	cvt.u64.u32 	%rd12, %r30;
	setp.le.u64 	%p1, %rd10, %rd12;
	@%p1 bra 	$L__BB17_9;
	mov.u32 	%r21, %ctaid.x;
	mov.u32 	%r22, %ntid.x;
	mov.u32 	%r23, %tid.x;
	cvt.u64.u32 	%rd1, %r2;
	cvt.u32.u64 	%r5, %rd9;
	mad.lo.s32 	%r24, %r21, %r22, %r23;
	cvt.s64.s32 	%rd2, %r24;
	mov.u32 	%r25, %nctaid.x;
	mul.lo.s32 	%r6, %r25, %r22;
	mov.u32 	%r26, %nctaid.y;
	mul.lo.s32 	%r7, %r26, %r1;
	mov.u32 	%r27, %nctaid.z;
	mul.lo.s32 	%r8, %r27, %r3;
	add.s32 	%r28, %r25, %r21;
	mad.lo.s32 	%r9, %r22, %r28, %r23;
	cvta.to.global.u64 	%rd3, %rd7;
$L__BB17_2:
	setp.le.u64 	%p2, %rd9, %rd1;
	@%p2 bra 	$L__BB17_8;
	mul.lo.s32 	%r11, %r30, %r5;
	mov.u32 	%r31, %r2;
$L__BB17_4:
	setp.le.u64 	%p3, %rd8, %rd2;
	@%p3 bra 	$L__BB17_7;
	add.s32 	%r29, %r31, %r11;
	cvt.s64.s32 	%rd13, %r29;
	mul.lo.s64 	%rd4, %rd11, %rd13;
	mov.u32 	%r32, %r9;
	mov.u64 	%rd19, %rd2;
$L__BB17_6:
	add.s64 	%rd14, %rd19, %rd4;
	shl.b64 	%rd15, %rd14, 1;
	add.s64 	%rd16, %rd3, %rd15;
	st.global.u16 	[%rd16], %rs1;
	cvt.s64.s32 	%rd19, %r32;
	setp.gt.u64 	%p4, %rd8, %rd19;
	add.s32 	%r32, %r32, %r6;
	@%p4 bra 	$L__BB17_6;
$L__BB17_7:
	add.s32 	%r31, %r31, %r7;
	cvt.s64.s32 	%rd17, %r31;
	setp.gt.u64 	%p5, %rd9, %rd17;
	@%p5 bra 	$L__BB17_4;
$L__BB17_8:
	add.s32 	%r30, %r30, %r8;
	cvt.s64.s32 	%rd18, %r30;
	setp.gt.u64 	%p6, %rd10, %rd18;
	@%p6 bra 	$L__BB17_2;
$L__BB17_9:
	ret;

}
	// .globl	fill_pitched_int8
.visible .entry fill_pitched_int8(
	.param .u64 .ptr .align 1 fill_pitched_int8_param_0,
	.param .u64 fill_pitched_int8_param_1,
	.param .u64 fill_pitched_int8_param_2,
	.param .u64 fill_pitched_int8_param_3,
	.param .u64 fill_pitched_int8_param_4,
	.param .u8 fill_pitched_int8_param_5
)
{
	.reg .pred 	%p<7>;
	.reg .b16 	%rs<2>;
	.reg .b32 	%r<33>;
	.reg .b64 	%rd<19>;

	ld.param.u64 	%rd7, [fill_pitched_int8_param_0];
	ld.param.u64 	%rd8, [fill_pitched_int8_param_1];
	ld.param.u64 	%rd9, [fill_pitched_int8_param_2];
	ld.param.u64 	%rd10, [fill_pitched_int8_param_3];
	ld.param.u64 	%rd11, [fill_pitched_int8_param_4];
	ld.param.s8 	%rs1, [fill_pitched_int8_param_5];
	mov.u32 	%r17, %ctaid.y;
	mov.u32 	%r1, %ntid.y;
	mov.u32 	%r18, %tid.y;
	mad.lo.s32 	%r2, %r17, %r1, %r18;
	mov.u32 	%r19, %ctaid.z;
	mov.u32 	%r3, %ntid.z;
	mov.u32 	%r20, %tid.z;
	mad.lo.s32 	%r30, %r19, %r3, %r20;
	cvt.u64.u32 	%rd12, %r30;
	setp.le.u64 	%p1, %rd10, %rd12;
	@%p1 bra 	$L__BB18_9;
	mov.u32 	%r21, %ctaid.x;
	mov.u32 	%r22, %ntid.x;
	mov.u32 	%r23, %tid.x;
	cvt.u64.u32 	%rd1, %r2;
	cvt.u32.u64 	%r5, %rd9;
	mad.lo.s32 	%r24, %r21, %r22, %r23;
	cvt.s64.s32 	%rd2, %r24;
	mov.u32 	%r25, %nctaid.x;
	mul.lo.s32 	%r6, %r25, %r22;
	mov.u32 	%r26, %nctaid.y;
	mul.lo.s32 	%r7, %r26, %r1;
	mov.u32 	%r27, %nctaid.z;
	mul.lo.s32 	%r8, %r27, %r3;
	add.s32 	%r28, %r25, %r21;
	mad.lo.s32 	%r9, %r22, %r28, %r23;
	cvta.to.global.u64 	%rd3, %rd7;
$L__BB18_2:
	setp.le.u64 	%p2, %rd9, %rd1;
	@%p2 bra 	$L__BB18_8;
	mul.lo.s32 	%r11, %r30, %r5;
	mov.u32 	%r31, %r2;
$L__BB18_4:
	setp.le.u64 	%p3, %rd8, %rd2;
	@%p3 bra 	$L__BB18_7;
	add.s32 	%r29, %r31, %r11;
	cvt.s64.s32 	%rd13, %r29;
	mul.lo.s64 	%rd4, %rd11, %rd13;
	mov.u32 	%r32, %r9;
	mov.u64 	%rd18, %rd2;
$L__BB18_6:
	add.s64 	%rd14, %rd18, %rd4;
	add.s64 	%rd15, %rd3, %rd14;
	st.global.u8 	[%rd15], %rs1;
	cvt.s64.s32 	%rd18, %r32;
	setp.gt.u64 	%p4, %rd8, %rd18;
	add.s32 	%r32, %r32, %r6;
	@%p4 bra 	$L__BB18_6;
$L__BB18_7:
	add.s32 	%r31, %r31, %r7;
	cvt.s64.s32 	%rd16, %r31;
	setp.gt.u64 	%p5, %rd9, %rd16;
	@%p5 bra 	$L__BB18_4;
$L__BB18_8:
	add.s32 	%r30, %r30, %r8;
	cvt.s64.s32 	%rd17, %r30;
	setp.gt.u64 	%p6, %rd10, %rd17;
	@%p6 bra 	$L__BB18_2;
$L__BB18_9:
	ret;

}
	// .globl	fill_pitched_uint8
.visible .entry fill_pitched_uint8(
	.param .u64 .ptr .align 1 fill_pitched_uint8_param_0,
	.param .u64 fill_pitched_uint8_param_1,
	.param .u64 fill_pitched_uint8_param_2,
	.param .u64 fill_pitched_uint8_param_3,
	.param .u64 fill_pitched_uint8_param_4,
	.param .u8 fill_pitched_uint8_param_5
)
{
	.reg .pred 	%p<7>;
	.reg .b16 	%rs<2>;
	.reg .b32 	%r<33>;
	.reg .b64 	%rd<19>;

	ld.param.u64 	%rd7, [fill_pitched_uint8_param_0];
	ld.param.u64 	%rd8, [fill_pitched_uint8_param_1];
	ld.param.u64 	%rd9, [fill_pitched_uint8_param_2];
	ld.param.u64 	%rd10, [fill_pitched_uint8_param_3];
	ld.param.u64 	%rd11, [fill_pitched_uint8_param_4];
	ld.param.u8 	%rs1, [fill_pitched_uint8_param_5];
	mov.u32 	%r17, %ctaid.y;
	mov.u32 	%r1, %ntid.y;
	mov.u32 	%r18, %tid.y;
	mad.lo.s32 	%r2, %r17, %r1, %r18;
	mov.u32 	%r19, %ctaid.z;
	mov.u32 	%r3, %ntid.z;
	mov.u32 	%r20, %tid.z;
	mad.lo.s32 	%r30, %r19, %r3, %r20;
	cvt.u64.u32 	%rd12, %r30;
	setp.le.u64 	%p1, %rd10, %rd12;
	@%p1 bra 	$L__BB19_9;
	mov.u32 	%r21, %ctaid.x;
	mov.u32 	%r22, %ntid.x;
	mov.u32 	%r23, %tid.x;
	cvt.u64.u32 	%rd1, %r2;
	cvt.u32.u64 	%r5, %rd9;
	mad.lo.s32 	%r24, %r21, %r22, %r23;
	cvt.s64.s32 	%rd2, %r24;
	mov.u32 	%r25, %nctaid.x;
	mul.lo.s32 	%r6, %r25, %r22;
	mov.u32 	%r26, %nctaid.y;
	mul.lo.s32 	%r7, %r26, %r1;
	mov.u32 	%r27, %nctaid.z;
	mul.lo.s32 	%r8, %r27, %r3;
	add.s32 	%r28, %r25, %r21;
	mad.lo.s32 	%r9, %r22, %r28, %r23;
	cvta.to.global.u64 	%rd3, %rd7;
$L__BB19_2:
	setp.le.u64 	%p2, %rd9, %rd1;
	@%p2 bra 	$L__BB19_8;
	mul.lo.s32 	%r11, %r30, %r5;
	mov.u32 	%r31, %r2;
$L__BB19_4:
	setp.le.u64 	%p3, %rd8, %rd2;
	@%p3 bra 	$L__BB19_7;
	add.s32 	%r29, %r31, %r11;
	cvt.s64.s32 	%rd13, %r29;
	mul.lo.s64 	%rd4, %rd11, %rd13;
	mov.u32 	%r32, %r9;
	mov.u64 	%rd18, %rd2;
$L__BB19_6:
	add.s64 	%rd14, %rd18, %rd4;
	add.s64 	%rd15, %rd3, %rd14;
	st.global.u8 	[%rd15], %rs1;
	cvt.s64.s32 	%rd18, %r32;
	setp.gt.u64 	%p4, %rd8, %rd18;
	add.s32 	%r32, %r32, %r6;
	@%p4 bra 	$L__BB19_6;
$L__BB19_7:
	add.s32 	%r31, %r31, %r7;
	cvt.s64.s32 	%rd16, %r31;
	setp.gt.u64 	%p5, %rd9, %rd16;
	@%p5 bra 	$L__BB19_4;
$L__BB19_8:
	add.s32 	%r30, %r30, %r8;
	cvt.s64.s32 	%rd17, %r30;
	setp.gt.u64 	%p6, %rd10, %rd17;
	@%p6 bra 	$L__BB19_2;
$L__BB19_9:
	ret;

}
	// .globl	clock_block
.visible .entry clock_block(
	.param .u64 clock_block_param_0
)
{
	.reg .pred 	%p<3>;
	.reg .b64 	%rd<6>;

	ld.param.u64 	%rd2, [clock_block_param_0];
	// begin inline asm
	mov.u64 	%rd3, %clock64;
	// end inline asm
	setp.lt.s64 	%p1, %rd2, 1;
	@%p1 bra 	$L__BB20_2;
$L__BB20_1:
	// begin inline asm
	mov.u64 	%rd4, %clock64;
	// end inline asm
	sub.s64 	%rd5, %rd4, %rd3;
	setp.lt.s64 	%p2, %rd5, %rd2;
	@%p2 bra 	$L__BB20_1;
$L__BB20_2:
	ret;

}


// ===== COMPILED SASS (sm_100) =====

	.target	sm_100

	.elftype	@"ET_EXEC"


//--------------------- .note.nv.tkinfo           --------------------------
	.section	.note.nv.tkinfo,"",@"SHT_NOTE"
	.sectionflags	@"SHF_NOTE_NV_TKINFO"
	.tkinfo
        /*0018*/ 	.word	0x00000002
        /*0030*/ 	.string	""
        /*0030*/ 	.string	"ptxas"
        /*0030*/ 	.string	"Cuda compilation tools, release 13.0, V13.0.88"
        /*0030*/ 	.string	"Build cuda_13.0.r13.0/compiler.36424714_0"
        /*0030*/ 	.string	"-arch sm_100 -m 64 "



//--------------------- .note.nv.cuinfo           --------------------------
	.section	.note.nv.cuinfo,"",@"SHT_NOTE"
	.sectionflags	@"SHF_NOTE_NV_CUINFO"
        /*0018*/ 	.short	0x0002
        /*001a*/ 	.short	0x0064
        /*001c*/ 	.short	0x0082
	.zero		2


//--------------------- .nv.info                  --------------------------
	.section	.nv.info,"",@"SHT_CUDA_INFO"
	.align	4


	//----- nvinfo : EIATTR_REGCOUNT
	.align		4
        /*0000*/ 	.byte	0x04, 0x2f
        /*0002*/ 	.short	(.L_1 - .L_0)
	.align		4
.L_0:
        /*0004*/ 	.word	index@(fill_contiguous_double)
        /*0008*/ 	.word	0x0000000c


	//----- nvinfo : EIATTR_FRAME_SIZE
	.align		4
.L_1:
        /*000c*/ 	.byte	0x04, 0x11
        /*000e*/ 	.short	(.L_3 - .L_2)
	.align		4
.L_2:
        /*0010*/ 	.word	index@(fill_contiguous_double)
        /*0014*/ 	.word	0x00000000


	//----- nvinfo : EIATTR_REGCOUNT
	.align		4
.L_3:
        /*0018*/ 	.byte	0x04, 0x2f
        /*001a*/ 	.short	(.L_5 - .L_4)
	.align		4
.L_4:
        /*001c*/ 	.word	index@(fill_contiguous_float)
        /*0020*/ 	.word	0x0000000c


	//----- nvinfo : EIATTR_FRAME_SIZE
	.align		4
.L_5:
        /*0024*/ 	.byte	0x04, 0x11
        /*0026*/ 	.short	(.L_7 - .L_6)
	.align		4
.L_6:
        /*0028*/ 	.word	index@(fill_contiguous_float)
        /*002c*/ 	.word	0x00000000


	//----- nvinfo : EIATTR_REGCOUNT
	.align		4
.L_7:
        /*0030*/ 	.byte	0x04, 0x2f
        /*0032*/ 	.short	(.L_9 - .L_8)
	.align		4
.L_8:
        /*0034*/ 	.word	index@(fill_contiguous_int64)
        /*0038*/ 	.word	0x0000000c


	//----- nvinfo : EIATTR_FRAME_SIZE
	.align		4
.L_9:
        /*003c*/ 	.byte	0x04, 0x11
        /*003e*/ 	.short	(.L_11 - .L_10)
	.align		4
.L_10:
        /*0040*/ 	.word	index@(fill_contiguous_int64)
        /*0044*/ 	.word	0x00000000


	//----- nvinfo : EIATTR_REGCOUNT
	.align		4
.L_11:
        /*0048*/ 	.byte	0x04, 0x2f
        /*004a*/ 	.short	(.L_13 - .L_12)
	.align		4
.L_12:
        /*004c*/ 	.word	index@(fill_contiguous_uint64)
        /*0050*/ 	.word	0x0000000c


	//----- nvinfo : EIATTR_FRAME_SIZE
	.align		4
.L_13:
        /*0054*/ 	.byte	0x04, 0x11
        /*0056*/ 	.short	(.L_15 - .L_14)
	.align		4
.L_14:
        /*0058*/ 	.word	index@(fill_contiguous_uint64)
        /*005c*/ 	.word	0x00000000


	//----- nvinfo : EIATTR_REGCOUNT
	.align		4
.L_15:
        /*0060*/ 	.byte	0x04, 0x2f
        /*0062*/ 	.short	(.L_17 - .L_16)
	.align		4
.L_16:
        /*0064*/ 	.word	index@(fill_contiguous_int32)
        /*0068*/ 	.word	0x0000000c


	//----- nvinfo : EIATTR_FRAME_SIZE
	.align		4
.L_17:
        /*006c*/ 	.byte	0x04, 0x11
        /*006e*/ 	.short	(.L_19 - .L_18)
	.align		4
.L_18:
        /*0070*/ 	.word	index@(fill_contiguous_int32)
        /*0074*/ 	.word	0x00000000


	//----- nvinfo : EIATTR_REGCOUNT
	.align		4
.L_19:
        /*0078*/ 	.byte	0x04, 0x2f
        /*007a*/ 	.short	(.L_21 - .L_20)
	.align		4
.L_20:
        /*007c*/ 	.word	index@(fill_contiguous_uint32)
        /*0080*/ 	.word	0x0000000c


	//----- nvinfo : EIATTR_FRAME_SIZE
	.align		4
.L_21:
        /*0084*/ 	.byte	0x04, 0x11
        /*0086*/ 	.short	(.L_23 - .L_22)
	.align		4
.L_22:
        /*0088*/ 	.word	index@(fill_contiguous_uint32)
        /*008c*/ 	.word	0x00000000


	//----- nvinfo : EIATTR_REGCOUNT
	.align		4
.L_23:
        /*0090*/ 	.byte	0x04, 0x2f
        /*0092*/ 	.short	(.L_25 - .L_24)
	.align		4
.L_24:
        /*0094*/ 	.word	index@(fill_contiguous_int16)
        /*0098*/ 	.word	0x0000000c


	//----- nvinfo : EIATTR_FRAME_SIZE
	.align		4
.L_25:
        /*009c*/ 	.byte	0x04, 0x11
        /*009e*/ 	.short	(.L_27 - .L_26)
	.align		4
.L_26:
        /*00a0*/ 	.word	index@(fill_contiguous_int16)
        /*00a4*/ 	.word	0x00000000


	//----- nvinfo : EIATTR_REGCOUNT
	.align		4
.L_27:
        /*00a8*/ 	.byte	0x04, 0x2f
        /*00aa*/ 	.short	(.L_29 - .L_28)
	.align		4
.L_28:
        /*00ac*/ 	.word	index@(fill_contiguous_uint16)
        /*00b0*/ 	.word	0x0000000c


	//----- nvinfo : EIATTR_FRAME_SIZE
	.align		4
.L_29:
        /*00b4*/ 	.byte	0x04, 0x11
        /*00b6*/ 	.short	(.L_31 - .L_30)
	.align		4
.L_30:
        /*00b8*/ 	.word	index@(fill_contiguous_uint16)
        /*00bc*/ 	.word	0x00000000


	//----- nvinfo : EIATTR_REGCOUNT
	.align		4
.L_31:
        /*00c0*/ 	.byte	0x04, 0x2f
        /*00c2*/ 	.short	(.L_33 - .L_32)
	.align		4
.L_32:
        /*00c4*/ 	.word	index@(fill_contiguous_int8)
        /*00c8*/ 	.word	0x0000000a


	//----- nvinfo : EIATTR_FRAME_SIZE
	.align		4
.L_33:
        /*00cc*/ 	.byte	0x04, 0x11
        /*00ce*/ 	.short	(.L_35 - .L_34)
	.align		4
.L_34:
        /*00d0*/ 	.word	index@(fill_contiguous_int8)
        /*00d4*/ 	.word	0x00000000


	//----- nvinfo : EIATTR_REGCOUNT
	.align		4
.L_35:
        /*00d8*/ 	.byte	0x04, 0x2f
        /*00da*/ 	.short	(.L_37 - .L_36)
	.align		4
.L_36:
        /*00dc*/ 	.word	index@(fill_contiguous_uint8)
        /*00e0*/ 	.word	0x0000000a


	//----- nvinfo : EIATTR_FRAME_SIZE
	.align		4
.L_37:
        /*00e4*/ 	.byte	0x04, 0x11
        /*00e6*/ 	.short	(.L_39 - .L_38)
	.align		4
.L_38:
        /*00e8*/ 	.word	index@(fill_contiguous_uint8)
        /*00ec*/ 	.word	0x00000000


	//----- nvinfo : EIATTR_REGCOUNT
	.align		4
.L_39:
        /*00f0*/ 	.byte	0x04, 0x2f
        /*00f2*/ 	.short	(.L_41 - .L_40)
	.align		4
.L_40:
        /*00f4*/ 	.word	index@(fill_pitched_double)
        /*00f8*/ 	.word	0x0000001c


	//----- nvinfo : EIATTR_FRAME_SIZE
	.align		4
.L_41:
        /*00fc*/ 	.byte	0x04, 0x11
        /*00fe*/ 	.short	(.L_43 - .L_42)
	.align		4
.L_42:
        /*0100*/ 	.word	index@(fill_pitched_double)
        /*0104*/ 	.word	0x00000000


	//----- nvinfo : EIATTR_REGCOUNT
	.align		4
.L_43:
        /*0108*/ 	.byte	0x04, 0x2f
        /*010a*/ 	.short	(.L_45 - .L_44)
	.align		4
.L_44:
        /*010c*/ 	.word	index@(fill_pitched_float)
        /*0110*/ 	.word	0x0000001c


	//----- nvinfo : EIATTR_FRAME_SIZE
	.align		4
.L_45:
        /*0114*/ 	.byte	0x04, 0x11
        /*0116*/ 	.short	(.L_47 - .L_46)
	.align		4
.L_46:
        /*0118*/ 	.word	index@(fill_pitched_float)
        /*011c*/ 	.word	0x00000000


	//----- nvinfo : EIATTR_REGCOUNT
	.align		4
.L_47:
        /*0120*/ 	.byte	0x04, 0x2f
        /*0122*/ 	.short	(.L_49 - .L_48)
	.align		4
.L_48:
        /*0124*/ 	.word	index@(fill_pitched_int64)
        /*0128*/ 	.word	0x0000001c


	//----- nvinfo : EIATTR_FRAME_SIZE
	.align		4
.L_49:
        /*012c*/ 	.byte	0x04, 0x11
        /*012e*/ 	.short	(.L_51 - .L_50)
	.align		4
.L_50:
        /*0130*/ 	.word	index@(fill_pitched_int64)
        /*0134*/ 	.word	0x00000000


	//----- nvinfo : EIATTR_REGCOUNT
	.align		4
.L_51:
        /*0138*/ 	.byte	0x04, 0x2f
        /*013a*/ 	.short	(.L_53 - .L_52)
	.align		4
.L_52:
        /*013c*/ 	.word	index@(fill_pitched_uint64)
        /*0140*/ 	.word	0x0000001c


	//----- nvinfo : EIATTR_FRAME_SIZE
	.align		4
.L_53:
        /*0144*/ 	.byte	0x04, 0x11
        /*0146*/ 	.short	(.L_55 - .L_54)
	.align		4
.L_54:
        /*0148*/ 	.word	index@(fill_pitched_uint64)
        /*014c*/ 	.word	0x00000000


	//----- nvinfo : EIATTR_REGCOUNT
	.align		4
.L_55:
        /*0150*/ 	.byte	0x04, 0x2f
        /*0152*/ 	.short	(.L_57 - .L_56)
	.align		4
.L_56:
        /*0154*/ 	.word	index@(fill_pitched_int32)
        /*0158*/ 	.word	0x0000001c


	//----- nvinfo : EIATTR_FRAME_SIZE
	.align		4
.L_57:
        /*015c*/ 	.byte	0x04, 0x11
        /*015e*/ 	.short	(.L_59 - .L_58)
	.align		4
.L_58:
        /*0160*/ 	.word	index@(fill_pitched_int32)
        /*0164*/ 	.word	0x00000000


	//----- nvinfo : EIATTR_REGCOUNT
	.align		4
.L_59:
        /*0168*/ 	.byte	0x04, 0x2f
        /*016a*/ 	.short	(.L_61 - .L_60)
	.align		4
.L_60:
        /*016c*/ 	.word	index@(fill_pitched_uint32)
        /*0170*/ 	.word	0x0000001c


	//----- nvinfo : EIATTR_FRAME_SIZE
	.align		4
.L_61:
        /*0174*/ 	.byte	0x04, 0x11
        /*0176*/ 	.short	(.L_63 - .L_62)
	.align		4
.L_62:
        /*0178*/ 	.word	index@(fill_pitched_uint32)
        /*017c*/ 	.word	0x00000000


	//----- nvinfo : EIATTR_REGCOUNT
	.align		4
.L_63:
        /*0180*/ 	.byte	0x04, 0x2f
        /*0182*/ 	.short	(.L_65 - .L_64)
	.align		4
.L_64:
        /*0184*/ 	.word	index@(fill_pitched_int16)
        /*0188*/ 	.word	0x0000001c


	//----- nvinfo : EIATTR_FRAME_SIZE
	.align		4
.L_65:
        /*018c*/ 	.byte	0x04, 0x11
        /*018e*/ 	.short	(.L_67 - .L_66)
	.align		4
.L_66:
        /*0190*/ 	.word	index@(fill_pitched_int16)
        /*0194*/ 	.word	0x00000000


	//----- nvinfo : EIATTR_REGCOUNT
	.align		4
.L_67:
        /*0198*/ 	.byte	0x04, 0x2f
        /*019a*/ 	.short	(.L_69 - .L_68)
	.align		4
.L_68:
        /*019c*/ 	.word	index@(fill_pitched_uint16)
        /*01a0*/ 	.word	0x0000001c


	//----- nvinfo : EIATTR_FRAME_SIZE
	.align		4
.L_69:
        /*01a4*/ 	.byte	0x04, 0x11
        /*01a6*/ 	.short	(.L_71 - .L_70)
	.align		4
.L_70:
        /*01a8*/ 	.word	index@(fill_pitched_uint16)
        /*01ac*/ 	.word	0x00000000


	//----- nvinfo : EIATTR_REGCOUNT
	.align		4
.L_71:
        /*01b0*/ 	.byte	0x04, 0x2f
        /*01b2*/ 	.short	(.L_73 - .L_72)
	.align		4
.L_72:
        /*01b4*/ 	.word	index@(fill_pitched_int8)
        /*01b8*/ 	.word	0x0000001a


	//----- nvinfo : EIATTR_FRAME_SIZE
	.align		4
.L_73:
        /*01bc*/ 	.byte	0x04, 0x11
        /*01be*/ 	.short	(.L_75 - .L_74)
	.align		4
.L_74:
        /*01c0*/ 	.word	index@(fill_pitched_int8)
        /*01c4*/ 	.word	0x00000000


	//----- nvinfo : EIATTR_REGCOUNT
	.align		4
.L_75:
        /*01c8*/ 	.byte	0x04, 0x2f
        /*01ca*/ 	.short	(.L_77 - .L_76)
	.align		4
.L_76:
        /*01cc*/ 	.word	index@(fill_pitched_uint8)
        /*01d0*/ 	.word	0x0000001a


	//----- nvinfo : EIATTR_FRAME_SIZE
	.align		4
.L_77:
        /*01d4*/ 	.byte	0x04, 0x11
        /*01d6*/ 	.short	(.L_79 - .L_78)
	.align		4
.L_78:
        /*01d8*/ 	.word	index@(fill_pitched_uint8)
        /*01dc*/ 	.word	0x00000000


	//----- nvinfo : EIATTR_REGCOUNT
	.align		4
.L_79:
        /*01e0*/ 	.byte	0x04, 0x2f
        /*01e2*/ 	.short	(.L_81 - .L_80)
	.align		4
.L_80:
        /*01e4*/ 	.word	index@(clock_block)
        /*01e8*/ 	.word	0x0000000c


	//----- nvinfo : EIATTR_FRAME_SIZE
	.align		4
.L_81:
        /*01ec*/ 	.byte	0x04, 0x11
        /*01ee*/ 	.short	(.L_83 - .L_82)
	.align		4
.L_82:
        /*01f0*/ 	.word	index@(clock_block)
        /*01f4*/ 	.word	0x00000000


	//----- nvinfo : EIATTR_MIN_STACK_SIZE
	.align		4
.L_83:
        /*01f8*/ 	.byte	0x04, 0x12
        /*01fa*/ 	.short	(.L_85 - .L_84)
	.align		4
.L_84:
        /*01fc*/ 	.word	index@(clock_block)
        /*0200*/ 	.word	0x00000000


	//----- nvinfo : EIATTR_MIN_STACK_SIZE
	.align		4
.L_85:
        /*0204*/ 	.byte	0x04, 0x12
        /*0206*/ 	.short	(.L_87 - .L_86)
	.align		4
.L_86:
        /*0208*/ 	.word	index@(fill_pitched_uint8)
        /*020c*/ 	.word	0x00000000


	//----- nvinfo : EIATTR_MIN_STACK_SIZE
	.align		4
.L_87:
        /*0210*/ 	.byte	0x04, 0x12
        /*0212*/ 	.short	(.L_89 - .L_88)
	.align		4
.L_88:
        /*0214*/ 	.word	index@(fill_pitched_int8)
        /*0218*/ 	.word	0x00000000


	//----- nvinfo : EIATTR_MIN_STACK_SIZE
	.align		4
.L_89:
        /*021c*/ 	.byte	0x04, 0x12
        /*021e*/ 	.short	(.L_91 - .L_90)
	.align		4
.L_90:
        /*0220*/ 	.word	index@(fill_pitched_uint16)
        /*0224*/ 	.word	0x00000000


	//----- nvinfo : EIATTR_MIN_STACK_SIZE
	.align		4
.L_91:
        /*0228*/ 	.byte	0x04, 0x12
        /*022a*/ 	.short	(.L_93 - .L_92)
	.align		4
.L_92:
        /*022c*/ 	.word	index@(fill_pitched_int16)
        /*0230*/ 	.word	0x00000000


	//----- nvinfo : EIATTR_MIN_STACK_SIZE
	.align		4
.L_93:
        /*0234*/ 	.byte	0x04, 0x12
        /*0236*/ 	.short	(.L_95 - .L_94)
	.align		4
.L_94:
        /*0238*/ 	.word	index@(fill_pitched_uint32)
        /*023c*/ 	.word	0x00000000


	//----- nvinfo : EIATTR_MIN_STACK_SIZE
	.align		4
.L_95:
        /*0240*/ 	.byte	0x04, 0x12
        /*0242*/ 	.short	(.L_97 - .L_96)
	.align		4
.L_96:
        /*0244*/ 	.word	index@(fill_pitched_int32)
        /*0248*/ 	.word	0x00000000


	//----- nvinfo : EIATTR_MIN_STACK_SIZE
	.align		4
.L_97:
        /*024c*/ 	.byte	0x04, 0x12
        /*024e*/ 	.short	(.L_99 - .L_98)
	.align		4
.L_98:
        /*0250*/ 	.word	index@(fill_pitched_uint64)
        /*0254*/ 	.word	0x00000000


	//----- nvinfo : EIATTR_MIN_STACK_SIZE
	.align		4
.L_99:
        /*0258*/ 	.byte	0x04, 0x12
        /*025a*/ 	.short	(.L_101 - .L_100)
	.align		4
.L_100:
        /*025c*/ 	.word	index@(fill_pitched_int64)
        /*0260*/ 	.word	0x00000000


	//----- nvinfo : EIATTR_MIN_STACK_SIZE
	.align		4
.L_101:
        /*0264*/ 	.byte	0x04, 0x12
        /*0266*/ 	.short	(.L_103 - .L_102)
	.align		4
.L_102:
        /*0268*/ 	.word	index@(fill_pitched_float)
        /*026c*/ 	.word	0x00000000


	//----- nvinfo : EIATTR_MIN_STACK_SIZE
	.align		4
.L_103:
        /*0270*/ 	.byte	0x04, 0x12
        /*0272*/ 	.short	(.L_105 - .L_104)
	.align		4
.L_104:
        /*0274*/ 	.word	index@(fill_pitched_double)
        /*0278*/ 	.word	0x00000000


	//----- nvinfo : EIATTR_MIN_STACK_SIZE
	.align		4
.L_105:
        /*027c*/ 	.byte	0x04, 0x12
        /*027e*/ 	.short	(.L_107 - .L_106)
	.align		4
.L_106:
        /*0280*/ 	.word	index@(fill_contiguous_uint8)
        /*0284*/ 	.word	0x00000000


	//----- nvinfo : EIATTR_MIN_STACK_SIZE
	.align		4
.L_107:
        /*0288*/ 	.byte	0x04, 0x12
        /*028a*/ 	.short	(.L_109 - .L_108)
	.align		4
.L_108:
        /*028c*/ 	.word	index@(fill_contiguous_int8)
        /*0290*/ 	.word	0x00000000


	//----- nvinfo : EIATTR_MIN_STACK_SIZE
	.align		4
.L_109:
        /*0294*/ 	.byte	0x04, 0x12
        /*0296*/ 	.short	(.L_111 - .L_110)
	.align		4
.L_110:
        /*0298*/ 	.word	index@(fill_contiguous_uint16)
        /*029c*/ 	.word	0x00000000


	//----- nvinfo : EIATTR_MIN_STACK_SIZE
	.align		4
.L_111:
        /*02a0*/ 	.byte	0x04, 0x12
        /*02a2*/ 	.short	(.L_113 - .L_112)
	.align		4
.L_112:
        /*02a4*/ 	.word	index@(fill_contiguous_int16)
        /*02a8*/ 	.word	0x00000000


	//----- nvinfo : EIATTR_MIN_STACK_SIZE
	.align		4
.L_113:
        /*02ac*/ 	.byte	0x04, 0x12
        /*02ae*/ 	.short	(.L_115 - .L_114)
	.align		4
.L_114:
        /*02b0*/ 	.word	index@(fill_contiguous_uint32)
        /*02b4*/ 	.word	0x00000000


	//----- nvinfo : EIATTR_MIN_STACK_SIZE
	.align		4
.L_115:
        /*02b8*/ 	.byte	0x04, 0x12
        /*02ba*/ 	.short	(.L_117 - .L_116)
	.align		4
.L_116:
        /*02bc*/ 	.word	index@(fill_contiguous_int32)
        /*02c0*/ 	.word	0x00000000


	//----- nvinfo : EIATTR_MIN_STACK_SIZE
	.align		4
.L_117:
        /*02c4*/ 	.byte	0x04, 0x12
        /*02c6*/ 	.short	(.L_119 - .L_118)
	.align		4
.L_118:
        /*02c8*/ 	.word	index@(fill_contiguous_uint64)
        /*02cc*/ 	.word	0x00000000


	//----- nvinfo : EIATTR_MIN_STACK_SIZE
	.align		4
.L_119:
        /*02d0*/ 	.byte	0x04, 0x12
        /*02d2*/ 	.short	(.L_121 - .L_120)
	.align		4
.L_120:
        /*02d4*/ 	.word	index@(fill_contiguous_int64)
        /*02d8*/ 	.word	0x00000000


	//----- nvinfo : EIATTR_MIN_STACK_SIZE
	.align		4
.L_121:
        /*02dc*/ 	.byte	0x04, 0x12
        /*02de*/ 	.short	(.L_123 - .L_122)
	.align		4
.L_122:
        /*02e0*/ 	.word	index@(fill_contiguous_float)
        /*02e4*/ 	.word	0x00000000


	//----- nvinfo : EIATTR_MIN_STACK_SIZE
	.align		4
.L_123:
        /*02e8*/ 	.byte	0x04, 0x12
        /*02ea*/ 	.short	(.L_125 - .L_124)
	.align		4
.L_124:
        /*02ec*/ 	.word	index@(fill_contiguous_double)
        /*02f0*/ 	.word	0x00000000
.L_125:


//--------------------- .nv.compat                --------------------------
	.section	.nv.compat,"",@"SHT_CUDA_COMPAT_INFO"
	.align	4
        /*0000*/ 	.byte	0x02, 0x09, 0x00, 0x00, 0x02, 0x02, 0x01, 0x00, 0x02, 0x05, 0x05, 0x00, 0x03, 0x07, 0x01, 0x01
        /*0010*/ 	.byte	0x02, 0x03, 0x00, 0x00, 0x02, 0x06, 0x01, 0x00, 0x04, 0x0b, 0x08, 0x00, 0x09, 0x00, 0x00, 0x00
        /*0020*/ 	.byte	0x00, 0x00, 0x00, 0x00


//--------------------- .nv.info.clock_block      --------------------------
	.section	.nv.info.clock_block,"",@"SHT_CUDA_INFO"
	.sectionflags	@""
	.align	4


	//----- nvinfo : EIATTR_CUDA_API_VERSION
	.align		4
        /*0000*/ 	.byte	0x04, 0x37
        /*0002*/ 	.short	(.L_127 - .L_126)
.L_126:
        /*0004*/ 	.word	0x00000082


	//----- nvinfo : EIATTR_KPARAM_INFO
	.align		4
.L_127:
        /*0008*/ 	.byte	0x04, 0x17
        /*000a*/ 	.short	(.L_129 - .L_128)
.L_128:
        /*000c*/ 	.word	0x00000000
        /*0010*/ 	.short	0x0000
        /*0012*/ 	.short	0x0000
        /*0014*/ 	.byte	0x00, 0xf0, 0x21, 0x00


	//----- nvinfo : EIATTR_SPARSE_MMA_MASK
	.align		4
.L_129:
        /*0018*/ 	.byte	0x03, 0x50
        /*001a*/ 	.short	0x0000


	//----- nvinfo : EIATTR_MAXREG_COUNT
	.align		4
        /*001c*/ 	.byte	0x03, 0x1b
        /*001e*/ 	.short	0x00ff


	//----- nvinfo : EIATTR_MERCURY_ISA_VERSION
	.align		4
        /*0020*/ 	.byte	0x03, 0x5f
        /*0022*/ 	.short	0x0101


	//----- nvinfo : EIATTR_VRC_CTA_INIT_COUNT
	.align		4
        /*0024*/ 	.byte	0x02, 0x4a
	.zero		1
	.zero		1


	//----- nvinfo : EIATTR_EXIT_INSTR_OFFSETS
	.align		4
        /*0028*/ 	.byte	0x04, 0x1c
        /*002a*/ 	.short	(.L_131 - .L_130)


	//   ....[0]....
.L_130:
        /*002c*/ 	.word	0x00000050


	//   ....[1]....
        /*0030*/ 	.word	0x000000c0


	//----- nvinfo : EIATTR_CBANK_PARAM_SIZE
	.align		4
.L_131:
        /*0034*/ 	.byte	0x03, 0x19
        /*0036*/ 	.short	0x0008


	//----- nvinfo : EIATTR_PARAM_CBANK
	.align		4
        /*0038*/ 	.byte	0x04, 0x0a
        /*003a*/ 	.short	(.L_133 - .L_132)
	.align		4
.L_132:
        /*003c*/ 	.word	index@(.nv.constant0.clock_block)
        /*0040*/ 	.short	0x0380
        /*0042*/ 	.short	0x0008


	//----- nvinfo : EIATTR_SW_WAR
	.align		4
.L_133:
        /*0044*/ 	.byte	0x04, 0x36
        /*0046*/ 	.short	(.L_135 - .L_134)
.L_134:
        /*0048*/ 	.word	0x00000008
.L_135:


//--------------------- .nv.info.fill_pitched_uint8 --------------------------
	.section	.nv.info.fill_pitched_uint8,"",@"SHT_CUDA_INFO"
	.sectionflags	@""
	.align	4


	//----- nvinfo : EIATTR_CUDA_API_VERSION
	.align		4
        /*0000*/ 	.byte	0x04, 0x37
        /*0002*/ 	.short	(.L_137 - .L_136)
.L_136:
        /*0004*/ 	.word	0x00000082


	//----- nvinfo : EIATTR_KPARAM_INFO
	.align		4
.L_137:
        /*0008*/ 	.byte	0x04, 0x17
        /*000a*/ 	.short	(.L_139 - .L_138)
.L_138:
        /*000c*/ 	.word	0x00000000
        /*0010*/ 	.short	0x0005
        /*0012*/ 	.short	0x0028
        /*0014*/ 	.byte	0x00, 0xf0, 0x05, 0x00


	//----- nvinfo : EIATTR_KPARAM_INFO
	.align		4
.L_139:
        /*0018*/ 	.byte	0x04, 0x17
        /*001a*/ 	.short	(.L_141 - .L_140)
.L_140:
        /*001c*/ 	.word	0x00000000
        /*0020*/ 	.short	0x0004
        /*0022*/ 	.short	0x0020
        /*0024*/ 	.byte	0x00, 0xf0, 0x21, 0x00


	//----- nvinfo : EIATTR_KPARAM_INFO
	.align		4
.L_141:
        /*0028*/ 	.byte	0x04, 0x17
        /*002a*/ 	.short	(.L_143 - .L_142)
.L_142:
        /*002c*/ 	.word	0x00000000
        /*0030*/ 	.short	0x0003
        /*0032*/ 	.short	0x0018
        /*0034*/ 	.byte	0x00, 0xf0, 0x21, 0x00


	//----- nvinfo : EIATTR_KPARAM_INFO
	.align		4
.L_143:
        /*0038*/ 	.byte	0x04, 0x17
        /*003a*/ 	.short	(.L_145 - .L_144)
.L_144:
        /*003c*/ 	.word	0x00000000
        /*0040*/ 	.short	0x0002
        /*0042*/ 	.short	0x0010
        /*0044*/ 	.byte	0x00, 0xf0, 0x21, 0x00


	//----- nvinfo : EIATTR_KPARAM_INFO
	.align		4
.L_145:
        /*0048*/ 	.byte	0x04, 0x17
        /*004a*/ 	.short	(.L_147 - .L_146)
.L_146:
        /*004c*/ 	.word	0x00000000
        /*0050*/ 	.short	0x0001
        /*0052*/ 	.short	0x0008
        /*0054*/ 	.byte	0x00, 0xf0, 0x21, 0x00


	//----- nvinfo : EIATTR_KPARAM_INFO
	.align		4
.L_147:
        /*0058*/ 	.byte	0x04, 0x17
        /*005a*/ 	.short	(.L_149 - .L_148)
.L_148:
        /*005c*/ 	.word	0x00000000
        /*0060*/ 	.short	0x0000
        /*0062*/ 	.short	0x0000
        /*0064*/ 	.byte	0x00, 0xf5, 0x21, 0x00


	//----- nvinfo : EIATTR_SPARSE_MMA_MASK
	.align		4
.L_149:
        /*0068*/ 	.byte	0x03, 0x50
        /*006a*/ 	.short	0x0000


	//----- nvinfo : EIATTR_MAXREG_COUNT
	.align		4
        /*006c*/ 	.byte	0x03, 0x1b
        /*006e*/ 	.short	0x00ff


	//----- nvinfo : EIATTR_MERCURY_ISA_VERSION
	.align		4
        /*0070*/ 	.byte	0x03, 0x5f
        /*0072*/ 	.short	0x0101


	//----- nvinfo : EIATTR_VRC_CTA_INIT_COUNT
	.align		4
        /*0074*/ 	.byte	0x02, 0x4a
	.zero		1
	.zero		1


	//----- nvinfo : EIATTR_EXIT_INSTR_OFFSETS
	.align		4
        /*0078*/ 	.byte	0x04, 0x1c
        /*007a*/ 	.short	(.L_151 - .L_150)


	//   ....[0]....
.L_150:
        /*007c*/ 	.word	0x000000c0


	//   ....[1]....
        /*0080*/ 	.word	0x000004c0


	//----- nvinfo : EIATTR_CRS_STACK_SIZE
	.align		4
.L_151:
        /*0084*/ 	.byte	0x04, 0x1e
        /*0086*/ 	.short	(.L_153 - .L_152)
.L_152:
        /*0088*/ 	.word	0x00000000


	//----- nvinfo : EIATTR_CBANK_PARAM_SIZE
	.align		4
.L_153:
        /*008c*/ 	.byte	0x03, 0x19
        /*008e*/ 	.short	0x0029


	//----- nvinfo : EIATTR_PARAM_CBANK
	.align		4
        /*0090*/ 	.byte	0x04, 0x0a
        /*0092*/ 	.short	(.L_155 - .L_154)
	.align		4
.L_154:
        /*0094*/ 	.word	index@(.nv.constant0.fill_pitched_uint8)
        /*0098*/ 	.short	0x0380
        /*009a*/ 	.short	0x0029


	//----- nvinfo : EIATTR_SW_WAR
	.align		4
.L_155:
        /*009c*/ 	.byte	0x04, 0x36
        /*009e*/ 	.short	(.L_157 - .L_156)
.L_156:
        /*00a0*/ 	.word	0x00000008
.L_157:


//--------------------- .nv.info.fill_pitched_int8 --------------------------
	.section	.nv.info.fill_pitched_int8,"",@"SHT_CUDA_INFO"
	.sectionflags	@""
	.align	4


	//----- nvinfo : EIATTR_CUDA_API_VERSION
	.align		4
        /*0000*/ 	.byte	0x04, 0x37
        /*0002*/ 	.short	(.L_159 - .L_158)
.L_158:
        /*0004*/ 	.word	0x00000082


	//----- nvinfo : EIATTR_KPARAM_INFO
	.align		4
.L_159:
        /*0008*/ 	.byte	0x04, 0x17
        /*000a*/ 	.short	(.L_161 - .L_160)
.L_160:
        /*000c*/ 	.word	0x00000000
        /*0010*/ 	.short	0x0005
        /*0012*/ 	.short	0x0028
        /*0014*/ 	.byte	0x00, 0xf0, 0x05, 0x00


	//----- nvinfo : EIATTR_KPARAM_INFO
	.align		4
.L_161:
        /*0018*/ 	.byte	0x04, 0x17
        /*001a*/ 	.short	(.L_163 - .L_162)
.L_162:
        /*001c*/ 	.word	0x00000000
        /*0020*/ 	.short	0x0004
        /*0022*/ 	.short	0x0020
        /*0024*/ 	.byte	0x00, 0xf0, 0x21, 0x00


	//----- nvinfo : EIATTR_KPARAM_INFO
	.align		4
.L_163:
        /*0028*/ 	.byte	0x04, 0x17
        /*002a*/ 	.short	(.L_165 - .L_164)
.L_164:
        /*002c*/ 	.word	0x00000000
        /*0030*/ 	.short	0x0003
        /*0032*/ 	.short	0x0018
        /*0034*/ 	.byte	0x00, 0xf0, 0x21, 0x00


	//----- nvinfo : EIATTR_KPARAM_INFO
	.align		4
.L_165:
        /*0038*/ 	.byte	0x04, 0x17
        /*003a*/ 	.short	(.L_167 - .L_166)
.L_166:
        /*003c*/ 	.word	0x00000000
        /*0040*/ 	.short	0x0002
        /*0042*/ 	.short	0x0010
        /*0044*/ 	.byte	0x00, 0xf0, 0x21, 0x00


	//----- nvinfo : EIATTR_KPARAM_INFO
	.align		4
.L_167:
        /*0048*/ 	.byte	0x04, 0x17
        /*004a*/ 	.short	(.L_169 - .L_168)
.L_168:
        /*004c*/ 	.word	0x00000000
        /*0050*/ 	.short	0x0001
        /*0052*/ 	.short	0x0008
        /*0054*/ 	.byte	0x00, 0xf0, 0x21, 0x00


	//----- nvinfo : EIATTR_KPARAM_INFO
	.align		4
.L_169:
        /*0058*/ 	.byte	0x04, 0x17
        /*005a*/ 	.short	(.L_171 - .L_170)
.L_170:
        /*005c*/ 	.word	0x00000000
        /*0060*/ 	.short	0x0000
        /*0062*/ 	.short	0x0000
        /*0064*/ 	.byte	0x00, 0xf5, 0x21, 0x00


	//----- nvinfo : EIATTR_SPARSE_MMA_MASK
	.align		4
.L_171:
        /*0068*/ 	.byte	0x03, 0x50
        /*006a*/ 	.short	0x0000


	//----- nvinfo : EIATTR_MAXREG_COUNT
	.align		4
        /*006c*/ 	.byte	0x03, 0x1b
        /*006e*/ 	.short	0x00ff


	//----- nvinfo : EIATTR_MERCURY_ISA_VERSION
	.align		4
        /*0070*/ 	.byte	0x03, 0x5f
        /*0072*/ 	.short	0x0101


	//----- nvinfo : EIATTR_VRC_CTA_INIT_COUNT
	.align		4
        /*0074*/ 	.byte	0x02, 0x4a
	.zero		1
	.zero		1


	//----- nvinfo : EIATTR_EXIT_INSTR_OFFSETS
	.align		4
        /*0078*/ 	.byte	0x04, 0x1c
        /*007a*/ 	.short	(.L_173 - .L_172)


	//   ....[0]....
.L_172:
        /*007c*/ 	.word	0x000000c0


	//   ....[1]....
        /*0080*/ 	.word	0x000004e0


	//----- nvinfo : EIATTR_CRS_STACK_SIZE
	.align		4
.L_173:
        /*0084*/ 	.byte	0x04, 0x1e
        /*0086*/ 	.short	(.L_175 - .L_174)
.L_174:
        /*0088*/ 	.word	0x00000000


	//----- nvinfo : EIATTR_CBANK_PARAM_SIZE
	.align		4
.L_175:
        /*008c*/ 	.byte	0x03, 0x19
        /*008e*/ 	.short	0x0029


	//----- nvinfo : EIATTR_PARAM_CBANK
	.align		4
        /*0090*/ 	.byte	0x04, 0x0a
        /*0092*/ 	.short	(.L_177 - .L_176)
	.align		4
.L_176:
        /*0094*/ 	.word	index@(.nv.constant0.fill_pitched_int8)
        /*0098*/ 	.short	0x0380
        /*009a*/ 	.short	0x0029


	//----- nvinfo : EIATTR_SW_WAR
	.align		4
.L_177:
        /*009c*/ 	.byte	0x04, 0x36
        /*009e*/ 	.short	(.L_179 - .L_178)
.L_178:
        /*00a0*/ 	.word	0x00000008
.L_179:


//--------------------- .nv.info.fill_pitched_uint16 --------------------------
	.section	.nv.info.fill_pitched_uint16,"",@"SHT_CUDA_INFO"
	.sectionflags	@""
	.align	4


	//----- nvinfo : EIATTR_CUDA_API_VERSION
	.align		4
        /*0000*/ 	.byte	0x04, 0x37
        /*0002*/ 	.short	(.L_181 - .L_180)
.L_180:
        /*0004*/ 	.word	0x00000082


	//----- nvinfo : EIATTR_KPARAM_INFO
	.align		4
.L_181:
        /*0008*/ 	.byte	0x04, 0x17
        /*000a*/ 	.short	(.L_183 - .L_182)
.L_182:
        /*000c*/ 	.word	0x00000000
        /*0010*/ 	.short	0x0005
        /*0012*/ 	.short	0x0028
        /*0014*/ 	.byte	0x00, 0xf0, 0x09, 0x00


	//----- nvinfo : EIATTR_KPARAM_INFO
	.align		4
.L_183:
        /*0018*/ 	.byte	0x04, 0x17
        /*001a*/ 	.short	(.L_185 - .L_184)
.L_184:
        /*001c*/ 	.word	0x00000000
        /*0020*/ 	.short	0x0004
        /*0022*/ 	.short	0x0020
        /*0024*/ 	.byte	0x00, 0xf0, 0x21, 0x00


	//----- nvinfo : EIATTR_KPARAM_INFO
	.align		4
.L_185:
        /*0028*/ 	.byte	0x04, 0x17
        /*002a*/ 	.short	(.L_187 - .L_186)
.L_186:
        /*002c*/ 	.word	0x00000000
        /*0030*/ 	.short	0x0003
        /*0032*/ 	.short	0x0018
        /*0034*/ 	.byte	0x00, 0xf0, 0x21, 0x00


	//----- nvinfo : EIATTR_KPARAM_INFO
	.align		4
.L_187:
        /*0038*/ 	.byte	0x04, 0x17
        /*003a*/ 	.short	(.L_189 - .L_188)
.L_188:
        /*003c*/ 	.word	0x00000000
        /*0040*/ 	.short	0x0002
        /*0042*/ 	.short	0x0010
        /*0044*/ 	.byte	0x00, 0xf0, 0x21, 0x00


	//----- nvinfo : EIATTR_KPARAM_INFO
	.align		4
.L_189:
        /*0048*/ 	.byte	0x04, 0x17
        /*004a*/ 	.short	(.L_191 - .L_190)
.L_190:
        /*004c*/ 	.word	0x00000000
        /*0050*/ 	.short	0x0001
        /*0052*/ 	.short	0x0008
        /*0054*/ 	.byte	0x00, 0xf0, 0x21, 0x00


	//----- nvinfo : EIATTR_KPARAM_INFO
	.align		4
.L_191:
        /*0058*/ 	.byte	0x04, 0x17
        /*005a*/ 	.short	(.L_193 - .L_192)
.L_192:
        /*005c*/ 	.word	0x00000000
        /*0060*/ 	.short	0x0000
        /*0062*/ 	.short	0x0000
        /*0064*/ 	.byte	0x00, 0xf5, 0x21, 0x00


	//----- nvinfo : EIATTR_SPARSE_MMA_MASK
	.align		4
.L_193:
        /*0068*/ 	.byte	0x03, 0x50
        /*006a*/ 	.short	0x0000


	//----- nvinfo : EIATTR_MAXREG_COUNT
	.align		4
        /*006c*/ 	.byte	0x03, 0x1b
        /*006e*/ 	.short	0x00ff


	//----- nvinfo : EIATTR_MERCURY_ISA_VERSION
	.align		4
        /*0070*/ 	.byte	0x03, 0x5f
        /*0072*/ 	.short	0x0101


	//----- nvinfo : EIATTR_VRC_CTA_INIT_COUNT
	.align		4
        /*0074*/ 	.byte	0x02, 0x4a
	.zero		1
	.zero		1


	//----- nvinfo : EIATTR_EXIT_INSTR_OFFSETS
	.align		4
        /*0078*/ 	.byte	0x04, 0x1c
        /*007a*/ 	.short	(.L_195 - .L_194)


	//   ....[0]....
.L_194:
        /*007c*/ 	.word	0x000000c0


	//   ....[1]....
        /*0080*/ 	.word	0x000004c0


	//----- nvinfo : EIATTR_CRS_STACK_SIZE
	.align		4
.L_195:
        /*0084*/ 	.byte	0x04, 0x1e
        /*0086*/ 	.short	(.L_197 - .L_196)
.L_196:
        /*0088*/ 	.word	0x00000000


	//----- nvinfo : EIATTR_CBANK_PARAM_SIZE
	.align		4
.L_197:
        /*008c*/ 	.byte	0x03, 0x19
        /*008e*/ 	.short	0x002a


	//----- nvinfo : EIATTR_PARAM_CBANK
	.align		4
        /*0090*/ 	.byte	0x04, 0x0a
        /*0092*/ 	.short	(.L_199 - .L_198)
	.align		4
.L_198:
        /*0094*/ 	.word	index@(.nv.constant0.fill_pitched_uint16)
        /*0098*/ 	.short	0x0380
        /*009a*/ 	.short	0x002a


	//----- nvinfo : EIATTR_SW_WAR
	.align		4
.L_199:
        /*009c*/ 	.byte	0x04, 0x36
        /*009e*/ 	.short	(.L_201 - .L_200)
.L_200:
        /*00a0*/ 	.word	0x00000008
.L_201:


//--------------------- .nv.info.fill_pitched_int16 --------------------------
	.section	.nv.info.fill_pitched_int16,"",@"SHT_CUDA_INFO"
	.sectionflags	@""
	.align	4


	//----- nvinfo : EIATTR_CUDA_API_VERSION
	.align		4
        /*0000*/ 	.byte	0x04, 0x37
        /*0002*/ 	.short	(.L_203 - .L_202)
.L_202:
        /*0004*/ 	.word	0x00000082


	//----- nvinfo : EIATTR_KPARAM_INFO
	.align		4
.L_203:
        /*0008*/ 	.byte	0x04, 0x17
        /*000a*/ 	.short	(.L_205 - .L_204)
.L_204:
        /*000c*/ 	.word	0x00000000
        /*0010*/ 	.short	0x0005
        /*0012*/ 	.short	0x0028
        /*0014*/ 	.byte	0x00, 0xf0, 0x09, 0x00


	//----- nvinfo : EIATTR_KPARAM_INFO
	.align		4
.L_205:
        /*0018*/ 	.byte	0x04, 0x17
        /*001a*/ 	.short	(.L_207 - .L_206)
.L_206:
        /*001c*/ 	.word	0x00000000
        /*0020*/ 	.short	0x0004
        /*0022*/ 	.short	0x0020
        /*0024*/ 	.byte	0x00, 0xf0, 0x21, 0x00


	//----- nvinfo : EIATTR_KPARAM_INFO
	.align		4
.L_207:
        /*0028*/ 	.byte	0x04, 0x17
        /*002a*/ 	.short	(.L_209 - .L_208)
.L_208:
        /*002c*/ 	.word	0x00000000
        /*0030*/ 	.short	0x0003
        /*0032*/ 	.short	0x0018
        /*0034*/ 	.byte	0x00, 0xf0, 0x21, 0x00


	//----- nvinfo : EIATTR_KPARAM_INFO
	.align		4
.L_209:
        /*0038*/ 	.byte	0x04, 0x17
        /*003a*/ 	.short	(.L_211 - .L_210)
.L_210:
        /*003c*/ 	.word	0x00000000
        /*0040*/ 	.short	0x0002
        /*0042*/ 	.short	0x0010
        /*0044*/ 	.byte	0x00, 0xf0, 0x21, 0x00


	//----- nvinfo : EIATTR_KPARAM_INFO
	.align		4
.L_211:
        /*0048*/ 	.byte	0x04, 0x17
        /*004a*/ 	.short	(.L_213 - .L_212)
.L_212:
        /*004c*/ 	.word	0x00000000
        /*0050*/ 	.short	0x0001
        /*0052*/ 	.short	0x0008
        /*0054*/ 	.byte	0x00, 0xf0, 0x21, 0x00


	//----- nvinfo : EIATTR_KPARAM_INFO
	.align		4
.L_213:
        /*0058*/ 	.byte	0x04, 0x17
        /*005a*/ 	.short	(.L_215 - .L_214)
.L_214:
        /*005c*/ 	.word	0x00000000
        /*0060*/ 	.short	0x0000
        /*0062*/ 	.short	0x0000
        /*0064*/ 	.byte	0x00, 0xf5, 0x21, 0x00


	//----- nvinfo : EIATTR_SPARSE_MMA_MASK
	.align		4
.L_215:
        /*0068*/ 	.byte	0x03, 0x50
        /*006a*/ 	.short	0x0000


	//----- nvinfo : EIATTR_MAXREG_COUNT
	.align		4
        /*006c*/ 	.byte	0x03, 0x1b
        /*006e*/ 	.short	0x00ff


	//----- nvinfo : EIATTR_MERCURY_ISA_VERSION
	.align		4
        /*0070*/ 	.byte	0x03, 0x5f
        /*0072*/ 	.short	0x0101


	//----- nvinfo : EIATTR_VRC_CTA_INIT_COUNT
	.align		4
        /*0074*/ 	.byte	0x02, 0x4a
	.zero		1
	.zero		1


	//----- nvinfo : EIATTR_EXIT_INSTR_OFFSETS
	.align		4
        /*0078*/ 	.byte	0x04, 0x1c
        /*007a*/ 	.short	(.L_217 - .L_216)


	//   ....[0]....
.L_216:
        /*007c*/ 	.word	0x000000c0


	//   ....[1]....
        /*0080*/ 	.word	0x000004c0


	//----- nvinfo : EIATTR_CRS_STACK_SIZE
	.align		4
.L_217:
        /*0084*/ 	.byte	0x04, 0x1e
        /*0086*/ 	.short	(.L_219 - .L_218)
.L_218:
        /*0088*/ 	.word	0x00000000


	//----- nvinfo : EIATTR_CBANK_PARAM_SIZE
	.align		4
.L_219:
        /*008c*/ 	.byte	0x03, 0x19
        /*008e*/ 	.short	0x002a


	//----- nvinfo : EIATTR_PARAM_CBANK
	.align		4
        /*0090*/ 	.byte	0x04, 0x0a
        /*0092*/ 	.short	(.L_221 - .L_220)
	.align		4
.L_220:
        /*0094*/ 	.word	index@(.nv.constant0.fill_pitched_int16)
        /*0098*/ 	.short	0x0380
        /*009a*/ 	.short	0x002a


	//----- nvinfo : EIATTR_SW_WAR
	.align		4
.L_221:
        /*009c*/ 	.byte	0x04, 0x36
        /*009e*/ 	.short	(.L_223 - .L_222)
.L_222:
        /*00a0*/ 	.word	0x00000008
.L_223:


//--------------------- .nv.info.fill_pitched_uint32 --------------------------
	.section	.nv.info.fill_pitched_uint32,"",@"SHT_CUDA_INFO"
	.sectionflags	@""
	.align	4


	//----- nvinfo : EIATTR_CUDA_API_VERSION
	.align		4
        /*0000*/ 	.byte	0x04, 0x37
        /*0002*/ 	.short	(.L_225 - .L_224)
.L_224:
        /*0004*/ 	.word	0x00000082


	//----- nvinfo : EIATTR_KPARAM_INFO
	.align		4
.L_225:
        /*0008*/ 	.byte	0x04, 0x17
        /*000a*/ 	.short	(.L_227 - .L_226)
.L_226:
        /*000c*/ 	.word	0x00000000
        /*0010*/ 	.short	0x0005
        /*0012*/ 	.short	0x0028
        /*0014*/ 	.byte	0x00, 0xf0, 0x11, 0x00


	//----- nvinfo : EIATTR_KPARAM_INFO
	.align		4
.L_227:
        /*0018*/ 	.byte	0x04, 0x17
        /*001a*/ 	.short	(.L_229 - .L_228)
.L_228:
        /*001c*/ 	.word	0x00000000
        /*0020*/ 	.short	0x0004
        /*0022*/ 	.short	0x0020
        /*0024*/ 	.byte	0x00, 0xf0, 0x21, 0x00


	//----- nvinfo : EIATTR_KPARAM_INFO
	.align		4
.L_229:
        /*0028*/ 	.byte	0x04, 0x17
        /*002a*/ 	.short	(.L_231 - .L_230)
.L_230:
        /*002c*/ 	.word	0x00000000
        /*0030*/ 	.short	0x0003
        /*0032*/ 	.short	0x0018
        /*0034*/ 	.byte	0x00, 0xf0, 0x21, 0x00


	//----- nvinfo : EIATTR_KPARAM_INFO
	.align		4
.L_231:
        /*0038*/ 	.byte	0x04, 0x17
        /*003a*/ 	.short	(.L_233 - .L_232)
.L_232:
        /*003c*/ 	.word	0x00000000
        /*0040*/ 	.short	0x0002
        /*0042*/ 	.short	0x0010
        /*0044*/ 	.byte	0x00, 0xf0, 0x21, 0x00


	//----- nvinfo : EIATTR_KPARAM_INFO
	.align		4
.L_233:
        /*0048*/ 	.byte	0x04, 0x17
        /*004a*/ 	.short	(.L_235 - .L_234)
.L_234:
        /*004c*/ 	.word	0x00000000
        /*0050*/ 	.short	0x0001
        /*0052*/ 	.short	0x0008
        /*0054*/ 	.byte	0x00, 0xf0, 0x21, 0x00


	//----- nvinfo : EIATTR_KPARAM_INFO
	.align		4
.L_235:
        /*0058*/ 	.byte	0x04, 0x17
        /*005a*/ 	.short	(.L_237 - .L_236)
.L_236:
        /*005c*/ 	.word	0x00000000
        /*0060*/ 	.short	0x0000
        /*0062*/ 	.short	0x0000
        /*0064*/ 	.byte	0x00, 0xf5, 0x21, 0x00


	//----- nvinfo : EIATTR_SPARSE_MMA_MASK
	.align		4
.L_237:
        /*0068*/ 	.byte	0x03, 0x50
        /*006a*/ 	.short	0x0000


	//----- nvinfo : EIATTR_MAXREG_COUNT
	.align		4
        /*006c*/ 	.byte	0x03, 0x1b
        /*006e*/ 	.short	0x00ff


	//----- nvinfo : EIATTR_MERCURY_ISA_VERSION
	.align		4
        /*0070*/ 	.byte	0x03, 0x5f
        /*0072*/ 	.short	0x0101


	//----- nvinfo : EIATTR_VRC_CTA_INIT_COUNT
	.align		4
        /*0074*/ 	.byte	0x02, 0x4a
	.zero		1
	.zero		1


	//----- nvinfo : EIATTR_EXIT_INSTR_OFFSETS
	.align		4
        /*0078*/ 	.byte	0x04, 0x1c
        /*007a*/ 	.short	(.L_239 - .L_238)


	//   ....[0]....
.L_238:
        /*007c*/ 	.word	0x000000c0


	//   ....[1]....
        /*0080*/ 	.word	0x000004c0


	//----- nvinfo : EIATTR_CRS_STACK_SIZE
	.align		4
.L_239:
        /*0084*/ 	.byte	0x04, 0x1e
        /*0086*/ 	.short	(.L_241 - .L_240)
.L_240:
        /*0088*/ 	.word	0x00000000


	//----- nvinfo : EIATTR_CBANK_PARAM_SIZE
	.align		4
.L_241:
        /*008c*/ 	.byte	0x03, 0x19
        /*008e*/ 	.short	0x002c


	//----- nvinfo : EIATTR_PARAM_CBANK
	.align		4
        /*0090*/ 	.byte	0x04, 0x0a
        /*0092*/ 	.short	(.L_243 - .L_242)
	.align		4
.L_242:
        /*0094*/ 	.word	index@(.nv.constant0.fill_pitched_uint32)
        /*0098*/ 	.short	0x0380
        /*009a*/ 	.short	0x002c


	//----- nvinfo : EIATTR_SW_WAR
	.align		4
.L_243:
        /*009c*/ 	.byte	0x04, 0x36
        /*009e*/ 	.short	(.L_245 - .L_244)
.L_244:
        /*00a0*/ 	.word	0x00000008
.L_245:


//--------------------- .nv.info.fill_pitched_int32 --------------------------
	.section	.nv.info.fill_pitched_int32,"",@"SHT_CUDA_INFO"
	.sectionflags	@""
	.align	4


	//----- nvinfo : EIATTR_CUDA_API_VERSION
	.align		4
        /*0000*/ 	.byte	0x04, 0x37
        /*0002*/ 	.short	(.L_247 - .L_246)
.L_246:
        /*0004*/ 	.word	0x00000082


	//----- nvinfo : EIATTR_KPARAM_INFO
	.align		4
.L_247:
        /*0008*/ 	.byte	0x04, 0x17
        /*000a*/ 	.short	(.L_249 - .L_248)
.L_248:
        /*000c*/ 	.word	0x00000000
        /*0010*/ 	.short	0x0005
        /*0012*/ 	.short	0x0028
        /*0014*/ 	.byte	0x00, 0xf0, 0x11, 0x00


	//----- nvinfo : EIATTR_KPARAM_INFO
	.align		4
.L_249:
        /*0018*/ 	.byte	0x04, 0x17
        /*001a*/ 	.short	(.L_251 - .L_250)
.L_250:
        /*001c*/ 	.word	0x00000000
        /*0020*/ 	.short	0x0004
        /*0022*/ 	.short	0x0020
        /*0024*/ 	.byte	0x00, 0xf0, 0x21, 0x00


	//----- nvinfo : EIATTR_KPARAM_INFO
	.align		4
.L_251:
        /*0028*/ 	.byte	0x04, 0x17
        /*002a*/ 	.short	(.L_253 - .L_252)
.L_252:
        /*002c*/ 	.word	0x00000000
        /*0030*/ 	.short	0x0003
        /*0032*/ 	.short	0x0018
        /*0034*/ 	.byte	0x00, 0xf0, 0x21, 0x00


	//----- nvinfo : EIATTR_KPARAM_INFO
	.align		4
.L_253:
        /*0038*/ 	.byte	0x04, 0x17
        /*003a*/ 	.short	(.L_255 - .L_254)
.L_254:
        /*003c*/ 	.word	0x00000000
        /*0040*/ 	.short	0x0002
        /*0042*/ 	.short	0x0010
        /*0044*/ 	.byte	0x00, 0xf0, 0x21, 0x00


	//----- nvinfo : EIATTR_KPARAM_INFO
	.align		4
.L_255:
        /*0048*/ 	.byte	0x04, 0x17
        /*004a*/ 	.short	(.L_257 - .L_256)
.L_256:
        /*004c*/ 	.word	0x00000000
        /*0050*/ 	.short	0x0001
        /*0052*/ 	.short	0x0008
        /*0054*/ 	.byte	0x00, 0xf0, 0x21, 0x00


	//----- nvinfo : EIATTR_KPARAM_INFO
	.align		4
.L_257:
        /*0058*/ 	.byte	0x04, 0x17
        /*005a*/ 	.short	(.L_259 - .L_258)
.L_258:
        /*005c*/ 	.word	0x00000000
        /*0060*/ 	.short	0x0000
        /*0062*/ 	.short	0x0000
        /*0064*/ 	.byte	0x00, 0xf5, 0x21, 0x00


	//----- nvinfo : EIATTR_SPARSE_MMA_MASK
	.align		4
.L_259:
        /*0068*/ 	.byte	0x03, 0x50
        /*006a*/ 	.short	0x0000


	//----- nvinfo : EIATTR_MAXREG_COUNT
	.align		4
        /*006c*/ 	.byte	0x03, 0x1b
        /*006e*/ 	.short	0x00ff


	//----- nvinfo : EIATTR_MERCURY_ISA_VERSION
	.align		4
        /*0070*/ 	.byte	0x03, 0x5f
        /*0072*/ 	.short	0x0101


	//----- nvinfo : EIATTR_VRC_CTA_INIT_COUNT
	.align		4
        /*0074*/ 	.byte	0x02, 0x4a
	.zero		1
	.zero		1


	//----- nvinfo : EIATTR_EXIT_INSTR_OFFSETS
	.align		4
        /*0078*/ 	.byte	0x04, 0x1c
        /*007a*/ 	.short	(.L_261 - .L_260)


	//   ....[0]....
.L_260:
        /*007c*/ 	.word	0x000000c0


	//   ....[1]....
        /*0080*/ 	.word	0x000004c0


	//----- nvinfo : EIATTR_CRS_STACK_SIZE
	.align		4
.L_261:
        /*0084*/ 	.byte	0x04, 0x1e
        /*0086*/ 	.short	(.L_263 - .L_262)
.L_262:
        /*0088*/ 	.word	0x00000000


	//----- nvinfo : EIATTR_CBANK_PARAM_SIZE
	.align		4
.L_263:
        /*008c*/ 	.byte	0x03, 0x19
        /*008e*/ 	.short	0x002c


	//----- nvinfo : EIATTR_PARAM_CBANK
	.align		4
        /*0090*/ 	.byte	0x04, 0x0a
        /*0092*/ 	.short	(.L_265 - .L_264)
	.align		4
.L_264:
        /*0094*/ 	.word	index@(.nv.constant0.fill_pitched_int32)
        /*0098*/ 	.short	0x0380
        /*009a*/ 	.short	0x002c


	//----- nvinfo : EIATTR_SW_WAR
	.align		4
.L_265:
        /*009c*/ 	.byte	0x04, 0x36
        /*009e*/ 	.short	(.L_267 - .L_266)
.L_266:
        /*00a0*/ 	.word	0x00000008
.L_267:


//--------------------- .nv.info.fill_pitched_uint64 --------------------------
	.section	.nv.info.fill_pitched_uint64,"",@"SHT_CUDA_INFO"
	.sectionflags	@""
	.align	4


	//----- nvinfo : EIATTR_CUDA_API_VERSION
	.align		4
        /*0000*/ 	.byte	0x04, 0x37
        /*0002*/ 	.short	(.L_269 - .L_268)
.L_268:
        /*0004*/ 	.word	0x00000082


	//----- nvinfo : EIATTR_KPARAM_INFO
	.align		4
.L_269:
        /*0008*/ 	.byte	0x04, 0x17
        /*000a*/ 	.short	(.L_271 - .L_270)
.L_270:
        /*000c*/ 	.word	0x00000000
        /*0010*/ 	.short	0x0005
        /*0012*/ 	.short	0x0028
        /*0014*/ 	.byte	0x00, 0xf0, 0x21, 0x00


	//----- nvinfo : EIATTR_KPARAM_INFO
	.align		4
.L_271:
        /*0018*/ 	.byte	0x04, 0x17
        /*001a*/ 	.short	(.L_273 - .L_272)
.L_272:
        /*001c*/ 	.word	0x00000000
        /*0020*/ 	.short	0x0004
        /*0022*/ 	.short	0x0020
        /*0024*/ 	.byte	0x00, 0xf0, 0x21, 0x00


	//----- nvinfo : EIATTR_KPARAM_INFO
	.align		4
.L_273:
        /*0028*/ 	.byte	0x04, 0x17
        /*002a*/ 	.short	(.L_275 - .L_274)
.L_274:
        /*002c*/ 	.word	0x00000000
        /*0030*/ 	.short	0x0003
        /*0032*/ 	.short	0x0018
        /*0034*/ 	.byte	0x00, 0xf0, 0x21, 0x00


	//----- nvinfo : EIATTR_KPARAM_INFO
	.align		4
.L_275:
        /*0038*/ 	.byte	0x04, 0x17
        /*003a*/ 	.short	(.L_277 - .L_276)
.L_276:
        /*003c*/ 	.word	0x00000000
        /*0040*/ 	.short	0x0002
        /*0042*/ 	.short	0x0010
        /*0044*/ 	.byte	0x00, 0xf0, 0x21, 0x00


	//----- nvinfo : EIATTR_KPARAM_INFO
	.align		4
.L_277:
        /*0048*/ 	.byte	0x04, 0x17
        /*004a*/ 	.short	(.L_279 - .L_278)
.L_278:
        /*004c*/ 	.word	0x00000000
        /*0050*/ 	.short	0x0001
        /*0052*/ 	.short	0x0008
        /*0054*/ 	.byte	0x00, 0xf0, 0x21, 0x00


	//----- nvinfo : EIATTR_KPARAM_INFO
	.align		4
.L_279:
        /*0058*/ 	.byte	0x04, 0x17
        /*005a*/ 	.short	(.L_281 - .L_280)
.L_280:
        /*005c*/ 	.word	0x00000000
        /*0060*/ 	.short	0x0000
        /*0062*/ 	.short	0x0000
        /*0064*/ 	.byte	0x00, 0xf5, 0x21, 0x00


	//----- nvinfo : EIATTR_SPARSE_MMA_MASK
	.align		4
.L_281:
        /*0068*/ 	.byte	0x03, 0x50
        /*006a*/ 	.short	0x0000


	//----- nvinfo : EIATTR_MAXREG_COUNT
	.align		4
        /*006c*/ 	.byte	0x03, 0x1b
        /*006e*/ 	.short	0x00ff


	//----- nvinfo : EIATTR_MERCURY_ISA_VERSION
	.align		4
        /*0070*/ 	.byte	0x03, 0x5f
        /*0072*/ 	.short	0x0101


	//----- nvinfo : EIATTR_VRC_CTA_INIT_COUNT
	.align		4
        /*0074*/ 	.byte	0x02, 0x4a
	.zero		1
	.zero		1


	//----- nvinfo : EIATTR_EXIT_INSTR_OFFSETS
	.align		4
        /*0078*/ 	.byte	0x04, 0x1c
        /*007a*/ 	.short	(.L_283 - .L_282)


	//   ....[0]....
.L_282:
        /*007c*/ 	.word	0x000000c0


	//   ....[1]....
        /*0080*/ 	.word	0x000004c0


	//----- nvinfo : EIATTR_CRS_STACK_SIZE
	.align		4
.L_283:
        /*0084*/ 	.byte	0x04, 0x1e
        /*0086*/ 	.short	(.L_285 - .L_284)
.L_284:
        /*0088*/ 	.word	0x00000000


	//----- nvinfo : EIATTR_CBANK_PARAM_SIZE
	.align		4
.L_285:
        /*008c*/ 	.byte	0x03, 0x19
        /*008e*/ 	.short	0x0030


	//----- nvinfo : EIATTR_PARAM_CBANK
	.align		4
        /*0090*/ 	.byte	0x04, 0x0a
        /*0092*/ 	.short	(.L_287 - .L_286)
	.align		4
.L_286:
        /*0094*/ 	.word	index@(.nv.constant0.fill_pitched_uint64)
        /*0098*/ 	.short	0x0380
        /*009a*/ 	.short	0x0030


	//----- nvinfo : EIATTR_SW_WAR
	.align		4
.L_287:
        /*009c*/ 	.byte	0x04, 0x36
        /*009e*/ 	.short	(.L_289 - .L_288)
.L_288:
        /*00a0*/ 	.word	0x00000008
.L_289:


//--------------------- .nv.info.fill_pitched_int64 --------------------------
	.section	.nv.info.fill_pitched_int64,"",@"SHT_CUDA_INFO"
	.sectionflags	@""
	.align	4


	//----- nvinfo : EIATTR_CUDA_API_VERSION
	.align		4
        /*0000*/ 	.byte	0x04, 0x37
        /*0002*/ 	.short	(.L_291 - .L_290)
.L_290:
        /*0004*/ 	.word	0x00000082


	//----- nvinfo : EIATTR_KPARAM_INFO
	.align		4
.L_291:
        /*0008*/ 	.byte	0x04, 0x17
        /*000a*/ 	.short	(.L_293 - .L_292)
.L_292:
        /*000c*/ 	.word	0x00000000
        /*0010*/ 	.short	0x0005
        /*0012*/ 	.short	0x0028
        /*0014*/ 	.byte	0x00, 0xf0, 0x21, 0x00


	//----- nvinfo : EIATTR_KPARAM_INFO
	.align		4
.L_293:
        /*0018*/ 	.byte	0x04, 0x17
        /*001a*/ 	.short	(.L_295 - .L_294)
.L_294:
        /*001c*/ 	.word	0x00000000
        /*0020*/ 	.short	0x0004
        /*0022*/ 	.short	0x0020
        /*0024*/ 	.byte	0x00, 0xf0, 0x21, 0x00


	//----- nvinfo : EIATTR_KPARAM_INFO
	.align		4
.L_295:
        /*0028*/ 	.byte	0x04, 0x17
        /*002a*/ 	.short	(.L_297 - .L_296)
.L_296:
        /*002c*/ 	.word	0x00000000
        /*0030*/ 	.short	0x0003
        /*0032*/ 	.short	0x0018
        /*0034*/ 	.byte	0x00, 0xf0, 0x21, 0x00


	//----- nvinfo : EIATTR_KPARAM_INFO
	.align		4
.L_297:
        /*0038*/ 	.byte	0x04, 0x17
        /*003a*/ 	.short	(.L_299 - .L_298)
.L_298:
        /*003c*/ 	.word	0x00000000
        /*0040*/ 	.short	0x0002
        /*0042*/ 	.short	0x0010
        /*0044*/ 	.byte	0x00, 0xf0, 0x21, 0x00


	//----- nvinfo : EIATTR_KPARAM_INFO
	.align		4
.L_299:
        /*0048*/ 	.byte	0x04, 0x17
        /*004a*/ 	.short	(.L_301 - .L_300)
.L_300:
        /*004c*/ 	.word	0x00000000
        /*0050*/ 	.short	0x0001
        /*0052*/ 	.short	0x0008
        /*0054*/ 	.byte	0x00, 0xf0, 0x21, 0x00


	//----- nvinfo : EIATTR_KPARAM_INFO
	.align		4
.L_301:
        /*0058*/ 	.byte	0x04, 0x17
        /*005a*/ 	.short	(.L_303 - .L_302)
.L_302:
        /*005c*/ 	.word	0x00000000
        /*0060*/ 	.short	0x0000
        /*0062*/ 	.short	0x0000
        /*0064*/ 	.byte	0x00, 0xf5, 0x21, 0x00


	//----- nvinfo : EIATTR_SPARSE_MMA_MASK
	.align		4
.L_303:
        /*0068*/ 	.byte	0x03, 0x50
        /*006a*/ 	.short	0x0000


	//----- nvinfo : EIATTR_MAXREG_COUNT
	.align		4
        /*006c*/ 	.byte	0x03, 0x1b
        /*006e*/ 	.short	0x00ff


	//----- nvinfo : EIATTR_MERCURY_ISA_VERSION
	.align		4
        /*0070*/ 	.byte	0x03, 0x5f
        /*0072*/ 	.short	0x0101


	//----- nvinfo : EIATTR_VRC_CTA_INIT_COUNT
	.align		4
        /*0074*/ 	.byte	0x02, 0x4a
	.zero		1
	.zero		1


	//----- nvinfo : EIATTR_EXIT_INSTR_OFFSETS
	.align		4
        /*0078*/ 	.byte	0x04, 0x1c
        /*007a*/ 	.short	(.L_305 - .L_304)


	//   ....[0]....
.L_304:
        /*007c*/ 	.word	0x000000c0


	//   ....[1]....
        /*0080*/ 	.word	0x000004c0


	//----- nvinfo : EIATTR_CRS_STACK_SIZE
	.align		4
.L_305:
        /*0084*/ 	.byte	0x04, 0x1e
        /*0086*/ 	.short	(.L_307 - .L_306)
.L_306:
        /*0088*/ 	.word	0x00000000


	//----- nvinfo : EIATTR_CBANK_PARAM_SIZE
	.align		4
.L_307:
        /*008c*/ 	.byte	0x03, 0x19
        /*008e*/ 	.short	0x0030


	//----- nvinfo : EIATTR_PARAM_CBANK
	.align		4
        /*0090*/ 	.byte	0x04, 0x0a
        /*0092*/ 	.short	(.L_309 - .L_308)
	.align		4
.L_308:
        /*0094*/ 	.word	index@(.nv.constant0.fill_pitched_int64)
        /*0098*/ 	.short	0x0380
        /*009a*/ 	.short	0x0030


	//----- nvinfo : EIATTR_SW_WAR
	.align		4
.L_309:
        /*009c*/ 	.byte	0x04, 0x36
        /*009e*/ 	.short	(.L_311 - .L_310)
.L_310:
        /*00a0*/ 	.word	0x00000008
.L_311:


//--------------------- .nv.info.fill_pitched_float --------------------------
	.section	.nv.info.fill_pitched_float,"",@"SHT_CUDA_INFO"
	.sectionflags	@""
	.align	4


	//----- nvinfo : EIATTR_CUDA_API_VERSION
	.align		4
        /*0000*/ 	.byte	0x04, 0x37
        /*0002*/ 	.short	(.L_313 - .L_312)
.L_312:
        /*0004*/ 	.word	0x00000082


	//----- nvinfo : EIATTR_KPARAM_INFO
	.align		4
.L_313:
        /*0008*/ 	.byte	0x04, 0x17
        /*000a*/ 	.short	(.L_315 - .L_314)
.L_314:
        /*000c*/ 	.word	0x00000000
        /*0010*/ 	.short	0x0005
        /*0012*/ 	.short	0x0028
        /*0014*/ 	.byte	0x00, 0xf0, 0x11, 0x00


	//----- nvinfo : EIATTR_KPARAM_INFO
	.align		4
.L_315:
        /*0018*/ 	.byte	0x04, 0x17
        /*001a*/ 	.short	(.L_317 - .L_316)
.L_316:
        /*001c*/ 	.word	0x00000000
        /*0020*/ 	.short	0x0004
        /*0022*/ 	.short	0x0020
        /*0024*/ 	.byte	0x00, 0xf0, 0x21, 0x00


	//----- nvinfo : EIATTR_KPARAM_INFO
	.align		4
.L_317:
        /*0028*/ 	.byte	0x04, 0x17
        /*002a*/ 	.short	(.L_319 - .L_318)
.L_318:
        /*002c*/ 	.word	0x00000000
        /*0030*/ 	.short	0x0003
        /*0032*/ 	.short	0x0018
        /*0034*/ 	.byte	0x00, 0xf0, 0x21, 0x00


	//----- nvinfo : EIATTR_KPARAM_INFO
	.align		4
.L_319:
        /*0038*/ 	.byte	0x04, 0x17
        /*003a*/ 	.short	(.L_321 - .L_320)
.L_320:
        /*003c*/ 	.word	0x00000000
        /*0040*/ 	.short	0x0002
        /*0042*/ 	.short	0x0010
        /*0044*/ 	.byte	0x00, 0xf0, 0x21, 0x00


	//----- nvinfo : EIATTR_KPARAM_INFO
	.align		4
.L_321:
        /*0048*/ 	.byte	0x04, 0x17
        /*004a*/ 	.short	(.L_323 - .L_322)
.L_322:
        /*004c*/ 	.word	0x00000000
        /*0050*/ 	.short	0x0001
        /*0052*/ 	.short	0x0008
        /*0054*/ 	.byte	0x00, 0xf0, 0x21, 0x00


	//----- nvinfo : EIATTR_KPARAM_INFO
	.align		4
.L_323:
        /*0058*/ 	.byte	0x04, 0x17
        /*005a*/ 	.short	(.L_325 - .L_324)
.L_324:
        /*005c*/ 	.word	0x00000000
        /*0060*/ 	.short	0x0000
        /*0062*/ 	.short	0x0000
        /*0064*/ 	.byte	0x00, 0xf5, 0x21, 0x00


	//----- nvinfo : EIATTR_SPARSE_MMA_MASK
	.align		4
.L_325:
        /*0068*/ 	.byte	0x03, 0x50
        /*006a*/ 	.short	0x0000


	//----- nvinfo : EIATTR_MAXREG_COUNT
	.align		4
        /*006c*/ 	.byte	0x03, 0x1b
        /*006e*/ 	.short	0x00ff


	//----- nvinfo : EIATTR_MERCURY_ISA_VERSION
	.align		4
        /*0070*/ 	.byte	0x03, 0x5f
        /*0072*/ 	.short	0x0101


	//----- nvinfo : EIATTR_VRC_CTA_INIT_COUNT
	.align		4
        /*0074*/ 	.byte	0x02, 0x4a
	.zero		1
	.zero		1


	//----- nvinfo : EIATTR_EXIT_INSTR_OFFSETS
	.align		4
        /*0078*/ 	.byte	0x04, 0x1c
        /*007a*/ 	.short	(.L_327 - .L_326)


	//   ....[0]....
.L_326:
        /*007c*/ 	.word	0x000000c0


	//   ....[1]....
        /*0080*/ 	.word	0x000004c0


	//----- nvinfo : EIATTR_CRS_STACK_SIZE
	.align		4
.L_327:
        /*0084*/ 	.byte	0x04, 0x1e
        /*0086*/ 	.short	(.L_329 - .L_328)
.L_328:
        /*0088*/ 	.word	0x00000000


	//----- nvinfo : EIATTR_CBANK_PARAM_SIZE
	.align		4
.L_329:
        /*008c*/ 	.byte	0x03, 0x19
        /*008e*/ 	.short	0x002c


	//----- nvinfo : EIATTR_PARAM_CBANK
	.align		4
        /*0090*/ 	.byte	0x04, 0x0a
        /*0092*/ 	.short	(.L_331 - .L_330)
	.align		4
.L_330:
        /*0094*/ 	.word	index@(.nv.constant0.fill_pitched_float)
        /*0098*/ 	.short	0x0380
        /*009a*/ 	.short	0x002c


	//----- nvinfo : EIATTR_SW_WAR
	.align		4
.L_331:
        /*009c*/ 	.byte	0x04, 0x36
        /*009e*/ 	.short	(.L_333 - .L_332)
.L_332:
        /*00a0*/ 	.word	0x00000008
.L_333:


//--------------------- .nv.info.fill_pitched_double --------------------------
	.section	.nv.info.fill_pitched_double,"",@"SHT_CUDA_INFO"
	.sectionflags	@""
	.align	4


	//----- nvinfo : EIATTR_CUDA_API_VERSION
	.align		4
        /*0000*/ 	.byte	0x04, 0x37
        /*0002*/ 	.short	(.L_335 - .L_334)
.L_334:
        /*0004*/ 	.word	0x00000082


	//----- nvinfo : EIATTR_KPARAM_INFO
	.align		4
.L_335:
        /*0008*/ 	.byte	0x04, 0x17
        /*000a*/ 	.short	(.L_337 - .L_336)
.L_336:
        /*000c*/ 	.word	0x00000000
        /*0010*/ 	.short	0x0005
        /*0012*/ 	.short	0x0028
        /*0014*/ 	.byte	0x00, 0xf0, 0x21, 0x00


	//----- nvinfo : EIATTR_KPARAM_INFO
	.align		4
.L_337:
        /*0018*/ 	.byte	0x04, 0x17
        /*001a*/ 	.short	(.L_339 - .L_338)
.L_338:
        /*001c*/ 	.word	0x00000000
        /*0020*/ 	.short	0x0004
        /*0022*/ 	.short	0x0020
        /*0024*/ 	.byte	0x00, 0xf0, 0x21, 0x00


	//----- nvinfo : EIATTR_KPARAM_INFO
	.align		4
.L_339:
        /*0028*/ 	.byte	0x04, 0x17
        /*002a*/ 	.short	(.L_341 - .L_340)
.L_340:
        /*002c*/ 	.word	0x00000000
        /*0030*/ 	.short	0x0003
        /*0032*/ 	.short	0x0018
        /*0034*/ 	.byte	0x00, 0xf0, 0x21, 0x00


	//----- nvinfo : EIATTR_KPARAM_INFO
	.align		4
.L_341:
        /*0038*/ 	.byte	0x04, 0x17
        /*003a*/ 	.short	(.L_343 - .L_342)
.L_342:
        /*003c*/ 	.word	0x00000000
        /*0040*/ 	.short	0x0002
        /*0042*/ 	.short	0x0010
        /*0044*/ 	.byte	0x00, 0xf0, 0x21, 0x00


	//----- nvinfo : EIATTR_KPARAM_INFO
	.align		4
.L_343:
        /*0048*/ 	.byte	0x04, 0x17
        /*004a*/ 	.short	(.L_345 - .L_344)
.L_344:
        /*004c*/ 	.word	0x00000000
        /*0050*/ 	.short	0x0001
        /*0052*/ 	.short	0x0008
        /*0054*/ 	.byte	0x00, 0xf0, 0x21, 0x00


	//----- nvinfo : EIATTR_KPARAM_INFO
	.align		4
.L_345:
        /*0058*/ 	.byte	0x04, 0x17
        /*005a*/ 	.short	(.L_347 - .L_346)
.L_346:
        /*005c*/ 	.word	0x00000000
        /*0060*/ 	.short	0x0000
        /*0062*/ 	.short	0x0000
        /*0064*/ 	.byte	0x00, 0xf5, 0x21, 0x00


	//----- nvinfo : EIATTR_SPARSE_MMA_MASK
	.align		4
.L_347:
        /*0068*/ 	.byte	0x03, 0x50
        /*006a*/ 	.short	0x0000


	//----- nvinfo : EIATTR_MAXREG_COUNT
	.align		4
        /*006c*/ 	.byte	0x03, 0x1b
        /*006e*/ 	.short	0x00ff


	//----- nvinfo : EIATTR_MERCURY_ISA_VERSION
	.align		4
        /*0070*/ 	.byte	0x03, 0x5f
        /*0072*/ 	.short	0x0101


	//----- nvinfo : EIATTR_VRC_CTA_INIT_COUNT
	.align		4
        /*0074*/ 	.byte	0x02, 0x4a
	.zero		1
	.zero		1


	//----- nvinfo : EIATTR_EXIT_INSTR_OFFSETS
	.align		4
        /*0078*/ 	.byte	0x04, 0x1c
        /*007a*/ 	.short	(.L_349 - .L_348)


	//   ....[0]....
.L_348:
        /*007c*/ 	.word	0x000000c0


	//   ....[1]....
        /*0080*/ 	.word	0x000004c0


	//----- nvinfo : EIATTR_CRS_STACK_SIZE
	.align		4
.L_349:
        /*0084*/ 	.byte	0x04, 0x1e
        /*0086*/ 	.short	(.L_351 - .L_350)
.L_350:
        /*0088*/ 	.word	0x00000000


	//----- nvinfo : EIATTR_CBANK_PARAM_SIZE
	.align		4
.L_351:
        /*008c*/ 	.byte	0x03, 0x19
        /*008e*/ 	.short	0x0030


	//----- nvinfo : EIATTR_PARAM_CBANK
	.align		4
        /*0090*/ 	.byte	0x04, 0x0a
        /*0092*/ 	.short	(.L_353 - .L_352)
	.align		4
.L_352:
        /*0094*/ 	.word	index@(.nv.constant0.fill_pitched_double)
        /*0098*/ 	.short	0x0380
        /*009a*/ 	.short	0x0030


	//----- nvinfo : EIATTR_SW_WAR
	.align		4
.L_353:
        /*009c*/ 	.byte	0x04, 0x36
        /*009e*/ 	.short	(.L_355 - .L_354)
.L_354:
        /*00a0*/ 	.word	0x00000008
.L_355:


//--------------------- .nv.info.fill_contiguous_uint8 --------------------------
	.section	.nv.info.fill_contiguous_uint8,"",@"SHT_CUDA_INFO"
	.sectionflags	@""
	.align	4


	//----- nvinfo : EIATTR_CUDA_API_VERSION
	.align		4
        /*0000*/ 	.byte	0x04, 0x37
        /*0002*/ 	.short	(.L_357 - .L_356)
.L_356:
        /*0004*/ 	.word	0x00000082


	//----- nvinfo : EIATTR_KPARAM_INFO
	.align		4
.L_357:
        /*0008*/ 	.byte	0x04, 0x17
        /*000a*/ 	.short	(.L_359 - .L_358)
.L_358:
        /*000c*/ 	.word	0x00000000
        /*0010*/ 	.short	0x0002
        /*0012*/ 	.short	0x0010
        /*0014*/ 	.byte	0x00, 0xf0, 0x05, 0x00


	//----- nvinfo : EIATTR_KPARAM_INFO
	.align		4
.L_359:
        /*0018*/ 	.byte	0x04, 0x17
        /*001a*/ 	.short	(.L_361 - .L_360)
.L_360:
        /*001c*/ 	.word	0x00000000
        /*0020*/ 	.short	0x0001
        /*0022*/ 	.short	0x0008
        /*0024*/ 	.byte	0x00, 0xf0, 0x21, 0x00


	//----- nvinfo : EIATTR_KPARAM_INFO
	.align		4
.L_361:
        /*0028*/ 	.byte	0x04, 0x17
        /*002a*/ 	.short	(.L_363 - .L_362)
.L_362:
        /*002c*/ 	.word	0x00000000
        /*0030*/ 	.short	0x0000
        /*0032*/ 	.short	0x0000
        /*0034*/ 	.byte	0x00, 0xf5, 0x21, 0x00


	//----- nvinfo : EIATTR_SPARSE_MMA_MASK
	.align		4
.L_363:
        /*0038*/ 	.byte	0x03, 0x50
        /*003a*/ 	.short	0x0000


	//----- nvinfo : EIATTR_MAXREG_COUNT
	.align		4
        /*003c*/ 	.byte	0x03, 0x1b
        /*003e*/ 	.short	0x00ff


	//----- nvinfo : EIATTR_MERCURY_ISA_VERSION
	.align		4
        /*0040*/ 	.byte	0x03, 0x5f
        /*0042*/ 	.short	0x0101


	//----- nvinfo : EIATTR_VRC_CTA_INIT_COUNT
	.align		4
        /*0044*/ 	.byte	0x02, 0x4a
	.zero		1
	.zero		1


	//----- nvinfo : EIATTR_EXIT_INSTR_OFFSETS
	.align		4
        /*0048*/ 	.byte	0x04, 0x1c
        /*004a*/ 	.short	(.L_365 - .L_364)


	//   ....[0]....
.L_364:
        /*004c*/ 	.word	0x00000090


	//   ....[1]....
        /*0050*/ 	.word	0x000001a0


	//----- nvinfo : EIATTR_CRS_STACK_SIZE
	.align		4
.L_365:
        /*0054*/ 	.byte	0x04, 0x1e
        /*0056*/ 	.short	(.L_367 - .L_366)
.L_366:
        /*0058*/ 	.word	0x00000000


	//----- nvinfo : EIATTR_CBANK_PARAM_SIZE
	.align		4
.L_367:
        /*005c*/ 	.byte	0x03, 0x19
        /*005e*/ 	.short	0x0011


	//----- nvinfo : EIATTR_PARAM_CBANK
	.align		4
        /*0060*/ 	.byte	0x04, 0x0a
        /*0062*/ 	.short	(.L_369 - .L_368)
	.align		4
.L_368:
        /*0064*/ 	.word	index@(.nv.constant0.fill_contiguous_uint8)
        /*0068*/ 	.short	0x0380
        /*006a*/ 	.short	0x0011


	//----- nvinfo : EIATTR_SW_WAR
	.align		4
.L_369:
        /*006c*/ 	.byte	0x04, 0x36
        /*006e*/ 	.short	(.L_371 - .L_370)
.L_370:
        /*0070*/ 	.word	0x00000008
.L_371:


//--------------------- .nv.info.fill_contiguous_int8 --------------------------
	.section	.nv.info.fill_contiguous_int8,"",@"SHT_CUDA_INFO"
	.sectionflags	@""
	.align	4


	//----- nvinfo : EIATTR_CUDA_API_VERSION
	.align		4
        /*0000*/ 	.byte	0x04, 0x37
        /*0002*/ 	.short	(.L_373 - .L_372)
.L_372:
        /*0004*/ 	.word	0x00000082


	//----- nvinfo : EIATTR_KPARAM_INFO
	.align		4
.L_373:
        /*0008*/ 	.byte	0x04, 0x17
        /*000a*/ 	.short	(.L_375 - .L_374)
.L_374:
        /*000c*/ 	.word	0x00000000
        /*0010*/ 	.short	0x0002
        /*0012*/ 	.short	0x0010
        /*0014*/ 	.byte	0x00, 0xf0, 0x05, 0x00


	//----- nvinfo : EIATTR_KPARAM_INFO
	.align		4
.L_375:
        /*0018*/ 	.byte	0x04, 0x17
        /*001a*/ 	.short	(.L_377 - .L_376)
.L_376:
        /*001c*/ 	.word	0x00000000
        /*0020*/ 	.short	0x0001
        /*0022*/ 	.short	0x0008
        /*0024*/ 	.byte	0x00, 0xf0, 0x21, 0x00


	//----- nvinfo : EIATTR_KPARAM_INFO
	.align		4
.L_377:
        /*0028*/ 	.byte	0x04, 0x17
        /*002a*/ 	.short	(.L_379 - .L_378)
.L_378:
        /*002c*/ 	.word	0x00000000
        /*0030*/ 	.short	0x0000
        /*0032*/ 	.short	0x0000
        /*0034*/ 	.byte	0x00, 0xf5, 0x21, 0x00


	//----- nvinfo : EIATTR_SPARSE_MMA_MASK
	.align		4
.L_379:
        /*0038*/ 	.byte	0x03, 0x50
        /*003a*/ 	.short	0x0000


	//----- nvinfo : EIATTR_MAXREG_COUNT
	.align		4
        /*003c*/ 	.byte	0x03, 0x1b
        /*003e*/ 	.short	0x00ff


	//----- nvinfo : EIATTR_MERCURY_ISA_VERSION
	.align		4
        /*0040*/ 	.byte	0x03, 0x5f
        /*0042*/ 	.short	0x0101


	//----- nvinfo : EIATTR_VRC_CTA_INIT_COUNT
	.align		4
        /*0044*/ 	.byte	0x02, 0x4a
	.zero		1
	.zero		1


	//----- nvinfo : EIATTR_EXIT_INSTR_OFFSETS
	.align		4
        /*0048*/ 	.byte	0x04, 0x1c
        /*004a*/ 	.short	(.L_381 - .L_380)


	//   ....[0]....
.L_380:
        /*004c*/ 	.word	0x00000090


	//   ....[1]....
        /*0050*/ 	.word	0x000001c0


	//----- nvinfo : EIATTR_CRS_STACK_SIZE
	.align		4
.L_381:
        /*0054*/ 	.byte	0x04, 0x1e
        /*0056*/ 	.short	(.L_383 - .L_382)
.L_382:
        /*0058*/ 	.word	0x00000000


	//----- nvinfo : EIATTR_CBANK_PARAM_SIZE
	.align		4
.L_383:
        /*005c*/ 	.byte	0x03, 0x19
        /*005e*/ 	.short	0x0011


	//----- nvinfo : EIATTR_PARAM_CBANK
	.align		4
        /*0060*/ 	.byte	0x04, 0x0a
        /*0062*/ 	.short	(.L_385 - .L_384)
	.align		4
.L_384:
        /*0064*/ 	.word	index@(.nv.constant0.fill_contiguous_int8)
        /*0068*/ 	.short	0x0380
        /*006a*/ 	.short	0x0011


	//----- nvinfo : EIATTR_SW_WAR
	.align		4
.L_385:
        /*006c*/ 	.byte	0x04, 0x36
        /*006e*/ 	.short	(.L_387 - .L_386)
.L_386:
        /*0070*/ 	.word	0x00000008
.L_387:


//--------------------- .nv.info.fill_contiguous_uint16 --------------------------
	.section	.nv.info.fill_contiguous_uint16,"",@"SHT_CUDA_INFO"
	.sectionflags	@""
	.align	4


	//----- nvinfo : EIATTR_CUDA_API_VERSION
	.align		4
        /*0000*/ 	.byte	0x04, 0x37
        /*0002*/ 	.short	(.L_389 - .L_388)
.L_388:
        /*0004*/ 	.word	0x00000082


	//----- nvinfo : EIATTR_KPARAM_INFO
	.align		4
.L_389:
        /*0008*/ 	.byte	0x04, 0x17
        /*000a*/ 	.short	(.L_391 - .L_390)
.L_390:
        /*000c*/ 	.word	0x00000000
        /*0010*/ 	.short	0x0002
        /*0012*/ 	.short	0x0010
        /*0014*/ 	.byte	0x00, 0xf0, 0x09, 0x00


	//----- nvinfo : EIATTR_KPARAM_INFO
	.align		4
.L_391:
        /*0018*/ 	.byte	0x04, 0x17
        /*001a*/ 	.short	(.L_393 - .L_392)
.L_392:
        /*001c*/ 	.word	0x00000000
        /*0020*/ 	.short	0x0001
        /*0022*/ 	.short	0x0008
        /*0024*/ 	.byte	0x00, 0xf0, 0x21, 0x00


	//----- nvinfo : EIATTR_KPARAM_INFO
	.align		4
.L_393:
        /*0028*/ 	.byte	0x04, 0x17
        /*002a*/ 	.short	(.L_395 - .L_394)
.L_394:
        /*002c*/ 	.word	0x00000000
        /*0030*/ 	.short	0x0000
        /*0032*/ 	.short	0x0000
        /*0034*/ 	.byte	0x00, 0xf5, 0x21, 0x00


	//----- nvinfo : EIATTR_SPARSE_MMA_MASK
	.align		4
.L_395:
        /*0038*/ 	.byte	0x03, 0x50
        /*003a*/ 	.short	0x0000


	//----- nvinfo : EIATTR_MAXREG_COUNT
	.align		4
        /*003c*/ 	.byte	0x03, 0x1b
        /*003e*/ 	.short	0x00ff


	//----- nvinfo : EIATTR_MERCURY_ISA_VERSION
	.align		4
        /*0040*/ 	.byte	0x03, 0x5f
        /*0042*/ 	.short	0x0101


	//----- nvinfo : EIATTR_VRC_CTA_INIT_COUNT
	.align		4
        /*0044*/ 	.byte	0x02, 0x4a
	.zero		1
	.zero		1


	//----- nvinfo : EIATTR_EXIT_INSTR_OFFSETS
	.align		4
        /*0048*/ 	.byte	0x04, 0x1c
        /*004a*/ 	.short	(.L_397 - .L_396)


	//   ....[0]....
.L_396:
        /*004c*/ 	.word	0x00000090


	//   ....[1]....
        /*0050*/ 	.word	0x000001a0


	//----- nvinfo : EIATTR_CRS_STACK_SIZE
	.align		4
.L_397:
        /*0054*/ 	.byte	0x04, 0x1e
        /*0056*/ 	.short	(.L_399 - .L_398)
.L_398:
        /*0058*/ 	.word	0x00000000


	//----- nvinfo : EIATTR_CBANK_PARAM_SIZE
	.align		4
.L_399:
        /*005c*/ 	.byte	0x03, 0x19
        /*005e*/ 	.short	0x0012


	//----- nvinfo : EIATTR_PARAM_CBANK
	.align		4
        /*0060*/ 	.byte	0x04, 0x0a
        /*0062*/ 	.short	(.L_401 - .L_400)
	.align		4
.L_400:
        /*0064*/ 	.word	index@(.nv.constant0.fill_contiguous_uint16)
        /*0068*/ 	.short	0x0380
        /*006a*/ 	.short	0x0012


	//----- nvinfo : EIATTR_SW_WAR
	.align		4
.L_401:
        /*006c*/ 	.byte	0x04, 0x36
        /*006e*/ 	.short	(.L_403 - .L_402)
.L_402:
        /*0070*/ 	.word	0x00000008
.L_403:


//--------------------- .nv.info.fill_contiguous_int16 --------------------------
	.section	.nv.info.fill_contiguous_int16,"",@"SHT_CUDA_INFO"
	.sectionflags	@""
	.align	4


	//----- nvinfo : EIATTR_CUDA_API_VERSION
	.align		4
        /*0000*/ 	.byte	0x04, 0x37
        /*0002*/ 	.short	(.L_405 - .L_404)
.L_404:
        /*0004*/ 	.word	0x00000082


	//----- nvinfo : EIATTR_KPARAM_INFO
	.align		4
.L_405:
        /*0008*/ 	.byte	0x04, 0x17
        /*000a*/ 	.short	(.L_407 - .L_406)
.L_406:
        /*000c*/ 	.word	0x00000000
        /*0010*/ 	.short	0x0002
        /*0012*/ 	.short	0x0010
        /*0014*/ 	.byte	0x00, 0xf0, 0x09, 0x00


	//----- nvinfo : EIATTR_KPARAM_INFO
	.align		4
.L_407:
        /*0018*/ 	.byte	0x04, 0x17
        /*001a*/ 	.short	(.L_409 - .L_408)
.L_408:
        /*001c*/ 	.word	0x00000000
        /*0020*/ 	.short	0x0001
        /*0022*/ 	.short	0x0008
        /*0024*/ 	.byte	0x00, 0xf0, 0x21, 0x00


	//----- nvinfo : EIATTR_KPARAM_INFO
	.align		4
.L_409:
        /*0028*/ 	.byte	0x04, 0x17
        /*002a*/ 	.short	(.L_411 - .L_410)
.L_410:
        /*002c*/ 	.word	0x00000000
        /*0030*/ 	.short	0x0000
        /*0032*/ 	.short	0x0000
        /*0034*/ 	.byte	0x00, 0xf5, 0x21, 0x00


	//----- nvinfo : EIATTR_SPARSE_MMA_MASK
	.align		4
.L_411:
        /*0038*/ 	.byte	0x03, 0x50
        /*003a*/ 	.short	0x0000


	//----- nvinfo : EIATTR_MAXREG_COUNT
	.align		4
        /*003c*/ 	.byte	0x03, 0x1b
        /*003e*/ 	.short	0x00ff


	//----- nvinfo : EIATTR_MERCURY_ISA_VERSION
	.align		4
        /*0040*/ 	.byte	0x03, 0x5f
        /*0042*/ 	.short	0x0101


	//----- nvinfo : EIATTR_VRC_CTA_INIT_COUNT
	.align		4
        /*0044*/ 	.byte	0x02, 0x4a
	.zero		1
	.zero		1


	//----- nvinfo : EIATTR_EXIT_INSTR_OFFSETS
	.align		4
        /*0048*/ 	.byte	0x04, 0x1c
        /*004a*/ 	.short	(.L_413 - .L_412)


	//   ....[0]....
.L_412:
        /*004c*/ 	.word	0x00000090


	//   ....[1]....
        /*0050*/ 	.word	0x000001a0


	//----- nvinfo : EIATTR_CRS_STACK_SIZE
	.align		4
.L_413:
        /*0054*/ 	.byte	0x04, 0x1e
        /*0056*/ 	.short	(.L_415 - .L_414)
.L_414:
        /*0058*/ 	.word	0x00000000


	//----- nvinfo : EIATTR_CBANK_PARAM_SIZE
	.align		4
.L_415:
        /*005c*/ 	.byte	0x03, 0x19
        /*005e*/ 	.short	0x0012


	//----- nvinfo : EIATTR_PARAM_CBANK
	.align		4
        /*0060*/ 	.byte	0x04, 0x0a
        /*0062*/ 	.short	(.L_417 - .L_416)
	.align		4
.L_416:
        /*0064*/ 	.word	index@(.nv.constant0.fill_contiguous_int16)
        /*0068*/ 	.short	0x0380
        /*006a*/ 	.short	0x0012


	//----- nvinfo : EIATTR_SW_WAR
	.align		4
.L_417:
        /*006c*/ 	.byte	0x04, 0x36
        /*006e*/ 	.short	(.L_419 - .L_418)
.L_418:
        /*0070*/ 	.word	0x00000008
.L_419:


//--------------------- .nv.info.fill_contiguous_uint32 --------------------------
	.section	.nv.info.fill_contiguous_uint32,"",@"SHT_CUDA_INFO"
	.sectionflags	@""
	.align	4


	//----- nvinfo : EIATTR_CUDA_API_VERSION
	.align		4
        /*0000*/ 	.byte	0x04, 0x37
        /*0002*/ 	.short	(.L_421 - .L_420)
.L_420:
        /*0004*/ 	.word	0x00000082


	//----- nvinfo : EIATTR_KPARAM_INFO
	.align		4
.L_421:
        /*0008*/ 	.byte	0x04, 0x17
        /*000a*/ 	.short	(.L_423 - .L_422)
.L_422:
        /*000c*/ 	.word	0x00000000
        /*0010*/ 	.short	0x0002
        /*0012*/ 	.short	0x0010
        /*0014*/ 	.byte	0x00, 0xf0, 0x11, 0x00


	//----- nvinfo : EIATTR_KPARAM_INFO
	.align		4
.L_423:
        /*0018*/ 	.byte	0x04, 0x17
        /*001a*/ 	.short	(.L_425 - .L_424)
.L_424:
        /*001c*/ 	.word	0x00000000
        /*0020*/ 	.short	0x0001
        /*0022*/ 	.short	0x0008
        /*0024*/ 	.byte	0x00, 0xf0, 0x21, 0x00


	//----- nvinfo : EIATTR_KPARAM_INFO
	.align		4
.L_425:
        /*0028*/ 	.byte	0x04, 0x17
        /*002a*/ 	.short	(.L_427 - .L_426)
.L_426:
        /*002c*/ 	.word	0x00000000
        /*0030*/ 	.short	0x0000
        /*0032*/ 	.short	0x0000
        /*0034*/ 	.byte	0x00, 0xf5, 0x21, 0x00


	//----- nvinfo : EIATTR_SPARSE_MMA_MASK
	.align		4
.L_427:
        /*0038*/ 	.byte	0x03, 0x50
        /*003a*/ 	.short	0x0000


	//----- nvinfo : EIATTR_MAXREG_COUNT
	.align		4
        /*003c*/ 	.byte	0x03, 0x1b
        /*003e*/ 	.short	0x00ff


	//----- nvinfo : EIATTR_MERCURY_ISA_VERSION
	.align		4
        /*0040*/ 	.byte	0x03, 0x5f
        /*0042*/ 	.short	0x0101


	//----- nvinfo : EIATTR_VRC_CTA_INIT_COUNT
	.align		4
        /*0044*/ 	.byte	0x02, 0x4a
	.zero		1
	.zero		1


	//----- nvinfo : EIATTR_EXIT_INSTR_OFFSETS
	.align		4
        /*0048*/ 	.byte	0x04, 0x1c
        /*004a*/ 	.short	(.L_429 - .L_428)


	//   ....[0]....
.L_428:
        /*004c*/ 	.word	0x00000090


	//   ....[1]....
        /*0050*/ 	.word	0x000001a0


	//----- nvinfo : EIATTR_CRS_STACK_SIZE
	.align		4
.L_429:
        /*0054*/ 	.byte	0x04, 0x1e
        /*0056*/ 	.short	(.L_431 - .L_430)
.L_430:
        /*0058*/ 	.word	0x00000000


	//----- nvinfo : EIATTR_CBANK_PARAM_SIZE
	.align		4
.L_431:
        /*005c*/ 	.byte	0x03, 0x19
        /*005e*/ 	.short	0x0014


	//----- nvinfo : EIATTR_PARAM_CBANK
	.align		4
        /*0060*/ 	.byte	0x04, 0x0a
        /*0062*/ 	.short	(.L_433 - .L_432)
	.align		4
.L_432:
        /*0064*/ 	.word	index@(.nv.constant0.fill_contiguous_uint32)
        /*0068*/ 	.short	0x0380
        /*006a*/ 	.short	0x0014


	//----- nvinfo : EIATTR_SW_WAR
	.align		4
.L_433:
        /*006c*/ 	.byte	0x04, 0x36
        /*006e*/ 	.short	(.L_435 - .L_434)
.L_434:
        /*0070*/ 	.word	0x00000008
.L_435:


//--------------------- .nv.info.fill_contiguous_int32 --------------------------
	.section	.nv.info.fill_contiguous_int32,"",@"SHT_CUDA_INFO"
	.sectionflags	@""
	.align	4


	//----- nvinfo : EIATTR_CUDA_API_VERSION
	.align		4
        /*0000*/ 	.byte	0x04, 0x37
        /*0002*/ 	.short	(.L_437 - .L_436)
.L_436:
        /*0004*/ 	.word	0x00000082


	//----- nvinfo : EIATTR_KPARAM_INFO
	.align		4
.L_437:
        /*0008*/ 	.byte	0x04, 0x17
        /*000a*/ 	.short	(.L_439 - .L_438)
.L_438:
        /*000c*/ 	.word	0x00000000
        /*0010*/ 	.short	0x0002
        /*0012*/ 	.short	0x0010
        /*0014*/ 	.byte	0x00, 0xf0, 0x11, 0x00


	//----- nvinfo : EIATTR_KPARAM_INFO
	.align		4
.L_439:
        /*0018*/ 	.byte	0x04, 0x17
        /*001a*/ 	.short	(.L_441 - .L_440)
.L_440:
        /*001c*/ 	.word	0x00000000
        /*0020*/ 	.short	0x0001
        /*0022*/ 	.short	0x0008
        /*0024*/ 	.byte	0x00, 0xf0, 0x21, 0x00


	//----- nvinfo : EIATTR_KPARAM_INFO
	.align		4
.L_441:
        /*0028*/ 	.byte	0x04, 0x17
        /*002a*/ 	.short	(.L_443 - .L_442)
.L_442:
        /*002c*/ 	.word	0x00000000
        /*0030*/ 	.short	0x0000
        /*0032*/ 	.short	0x0000
        /*0034*/ 	.byte	0x00, 0xf5, 0x21, 0x00


	//----- nvinfo : EIATTR_SPARSE_MMA_MASK
	.align		4
.L_443:
        /*0038*/ 	.byte	0x03, 0x50
        /*003a*/ 	.short	0x0000


	//----- nvinfo : EIATTR_MAXREG_COUNT
	.align		4
        /*003c*/ 	.byte	0x03, 0x1b
        /*003e*/ 	.short	0x00ff


	//----- nvinfo : EIATTR_MERCURY_ISA_VERSION
	.align		4
        /*0040*/ 	.byte	0x03, 0x5f
        /*0042*/ 	.short	0x0101


	//----- nvinfo : EIATTR_VRC_CTA_INIT_COUNT
	.align		4
        /*0044*/ 	.byte	0x02, 0x4a
	.zero		1
	.zero		1


	//----- nvinfo : EIATTR_EXIT_INSTR_OFFSETS
	.align		4
        /*0048*/ 	.byte	0x04, 0x1c
        /*004a*/ 	.short	(.L_445 - .L_444)


	//   ....[0]....
.L_444:
        /*004c*/ 	.word	0x00000090


	//   ....[1]....
        /*0050*/ 	.word	0x000001a0


	//----- nvinfo : EIATTR_CRS_STACK_SIZE
	.align		4
.L_445:
        /*0054*/ 	.byte	0x04, 0x1e
        /*0056*/ 	.short	(.L_447 - .L_446)
.L_446:
        /*0058*/ 	.word	0x00000000


	//----- nvinfo : EIATTR_CBANK_PARAM_SIZE
	.align		4
.L_447:
        /*005c*/ 	.byte	0x03, 0x19
        /*005e*/ 	.short	0x0014


	//----- nvinfo : EIATTR_PARAM_CBANK
	.align		4
        /*0060*/ 	.byte	0x04, 0x0a
        /*0062*/ 	.short	(.L_449 - .L_448)
	.align		4
.L_448:
        /*0064*/ 	.word	index@(.nv.constant0.fill_contiguous_int32)
        /*0068*/ 	.short	0x0380
        /*006a*/ 	.short	0x0014


	//----- nvinfo : EIATTR_SW_WAR
	.align		4
.L_449:
        /*006c*/ 	.byte	0x04, 0x36
        /*006e*/ 	.short	(.L_451 - .L_450)
.L_450:
        /*0070*/ 	.word	0x00000008
.L_451:


//--------------------- .nv.info.fill_contiguous_uint64 --------------------------
	.section	.nv.info.fill_contiguous_uint64,"",@"SHT_CUDA_INFO"
	.sectionflags	@""
	.align	4


	//----- nvinfo : EIATTR_CUDA_API_VERSION
	.align		4
        /*0000*/ 	.byte	0x04, 0x37
        /*0002*/ 	.short	(.L_453 - .L_452)
.L_452:
        /*0004*/ 	.word	0x00000082


	//----- nvinfo : EIATTR_KPARAM_INFO
	.align		4
.L_453:
        /*0008*/ 	.byte	0x04, 0x17
        /*000a*/ 	.short	(.L_455 - .L_454)
.L_454:
        /*000c*/ 	.word	0x00000000
        /*0010*/ 	.short	0x0002
        /*0012*/ 	.short	0x0010
        /*0014*/ 	.byte	0x00, 0xf0, 0x21, 0x00


	//----- nvinfo : EIATTR_KPARAM_INFO
	.align		4
.L_455:
        /*0018*/ 	.byte	0x04, 0x17
        /*001a*/ 	.short	(.L_457 - .L_456)
.L_456:
        /*001c*/ 	.word	0x00000000
        /*0020*/ 	.short	0x0001
        /*0022*/ 	.short	0x0008
        /*0024*/ 	.byte	0x00, 0xf0, 0x21, 0x00


	//----- nvinfo : EIATTR_KPARAM_INFO
	.align		4
.L_457:
        /*0028*/ 	.byte	0x04, 0x17
        /*002a*/ 	.short	(.L_459 - .L_458)
.L_458:
        /*002c*/ 	.word	0x00000000
        /*0030*/ 	.short	0x0000
        /*0032*/ 	.short	0x0000
        /*0034*/ 	.byte	0x00, 0xf5, 0x21, 0x00


	//----- nvinfo : EIATTR_SPARSE_MMA_MASK
	.align		4
.L_459:
        /*0038*/ 	.byte	0x03, 0x50
        /*003a*/ 	.short	0x0000


	//----- nvinfo : EIATTR_MAXREG_COUNT
	.align		4
        /*003c*/ 	.byte	0x03, 0x1b
        /*003e*/ 	.short	0x00ff


	//----- nvinfo : EIATTR_MERCURY_ISA_VERSION
	.align		4
        /*0040*/ 	.byte	0x03, 0x5f
        /*0042*/ 	.short	0x0101


	//----- nvinfo : EIATTR_VRC_CTA_INIT_COUNT
	.align		4
        /*0044*/ 	.byte	0x02, 0x4a
	.zero		1
	.zero		1


	//----- nvinfo : EIATTR_EXIT_INSTR_OFFSETS
	.align		4
        /*0048*/ 	.byte	0x04, 0x1c
        /*004a*/ 	.short	(.L_461 - .L_460)


	//   ....[0]....
.L_460:
        /*004c*/ 	.word	0x00000090


	//   ....[1]....
        /*0050*/ 	.word	0x000001a0


	//----- nvinfo : EIATTR_CRS_STACK_SIZE
	.align		4
.L_461:
        /*0054*/ 	.byte	0x04, 0x1e
        /*0056*/ 	.short	(.L_463 - .L_462)
.L_462:
        /*0058*/ 	.word	0x00000000


	//----- nvinfo : EIATTR_CBANK_PARAM_SIZE
	.align		4
.L_463:
        /*005c*/ 	.byte	0x03, 0x19
        /*005e*/ 	.short	0x0018


	//----- nvinfo : EIATTR_PARAM_CBANK
	.align		4
        /*0060*/ 	.byte	0x04, 0x0a
        /*0062*/ 	.short	(.L_465 - .L_464)
	.align		4
.L_464:
        /*0064*/ 	.word	index@(.nv.constant0.fill_contiguous_uint64)
        /*0068*/ 	.short	0x0380
        /*006a*/ 	.short	0x0018


	//----- nvinfo : EIATTR_SW_WAR
	.align		4
.L_465:
        /*006c*/ 	.byte	0x04, 0x36
        /*006e*/ 	.short	(.L_467 - .L_466)
.L_466:
        /*0070*/ 	.word	0x00000008
.L_467:


//--------------------- .nv.info.fill_contiguous_int64 --------------------------
	.section	.nv.info.fill_contiguous_int64,"",@"SHT_CUDA_INFO"
	.sectionflags	@""
	.align	4


	//----- nvinfo : EIATTR_CUDA_API_VERSION
	.align		4
        /*0000*/ 	.byte	0x04, 0x37
        /*0002*/ 	.short	(.L_469 - .L_468)
.L_468:
        /*0004*/ 	.word	0x00000082


	//----- nvinfo : EIATTR_KPARAM_INFO
	.align		4
.L_469:
        /*0008*/ 	.byte	0x04, 0x17
        /*000a*/ 	.short	(.L_471 - .L_470)
.L_470:
        /*000c*/ 	.word	0x00000000
        /*0010*/ 	.short	0x0002
        /*0012*/ 	.short	0x0010
        /*0014*/ 	.byte	0x00, 0xf0, 0x21, 0x00


	//----- nvinfo : EIATTR_KPARAM_INFO
	.align		4
.L_471:
        /*0018*/ 	.byte	0x04, 0x17
        /*001a*/ 	.short	(.L_473 - .L_472)
.L_472:
        /*001c*/ 	.word	0x00000000
        /*0020*/ 	.short	0x0001
        /*0022*/ 	.short	0x0008
        /*0024*/ 	.byte	0x00, 0xf0, 0x21, 0x00


	//----- nvinfo : EIATTR_KPARAM_INFO
	.align		4
.L_473:
        /*0028*/ 	.byte	0x04, 0x17
        /*002a*/ 	.short	(.L_475 - .L_474)
.L_474:
        /*002c*/ 	.word	0x00000000
        /*0030*/ 	.short	0x0000
        /*0032*/ 	.short	0x0000
        /*0034*/ 	.byte	0x00, 0xf5, 0x21, 0x00


	//----- nvinfo : EIATTR_SPARSE_MMA_MASK
	.align		4
.L_475:
        /*0038*/ 	.byte	0x03, 0x50
        /*003a*/ 	.short	0x0000


	//----- nvinfo : EIATTR_MAXREG_COUNT
	.align		4
        /*003c*/ 	.byte	0x03, 0x1b
        /*003e*/ 	.short	0x00ff


	//----- nvinfo : EIATTR_MERCURY_ISA_VERSION
	.align		4
        /*0040*/ 	.byte	0x03, 0x5f
        /*0042*/ 	.short	0x0101


	//----- nvinfo : EIATTR_VRC_CTA_INIT_COUNT
	.align		4
        /*0044*/ 	.byte	0x02, 0x4a
	.zero		1
	.zero		1


	//----- nvinfo : EIATTR_EXIT_INSTR_OFFSETS
	.align		4
        /*0048*/ 	.byte	0x04, 0x1c
        /*004a*/ 	.short	(.L_477 - .L_476)


	//   ....[0]....
.L_476:
        /*004c*/ 	.word	0x00000090


	//   ....[1]....
        /*0050*/ 	.word	0x000001a0


	//----- nvinfo : EIATTR_CRS_STACK_SIZE
	.align		4
.L_477:
        /*0054*/ 	.byte	0x04, 0x1e
        /*0056*/ 	.short	(.L_479 - .L_478)
.L_478:
        /*0058*/ 	.word	0x00000000


	//----- nvinfo : EIATTR_CBANK_PARAM_SIZE
	.align		4
.L_479:
        /*005c*/ 	.byte	0x03, 0x19
        /*005e*/ 	.short	0x0018


	//----- nvinfo : EIATTR_PARAM_CBANK
	.align		4
        /*0060*/ 	.byte	0x04, 0x0a
        /*0062*/ 	.short	(.L_481 - .L_480)
	.align		4
.L_480:
        /*0064*/ 	.word	index@(.nv.constant0.fill_contiguous_int64)
        /*0068*/ 	.short	0x0380
        /*006a*/ 	.short	0x0018


	//----- nvinfo : EIATTR_SW_WAR
	.align		4
.L_481:
        /*006c*/ 	.byte	0x04, 0x36
        /*006e*/ 	.short	(.L_483 - .L_482)
.L_482:
        /*0070*/ 	.word	0x00000008
.L_483:


//--------------------- .nv.info.fill_contiguous_float --------------------------
	.section	.nv.info.fill_contiguous_float,"",@"SHT_CUDA_INFO"
	.sectionflags	@""
	.align	4


	//----- nvinfo : EIATTR_CUDA_API_VERSION
	.align		4
        /*0000*/ 	.byte	0x04, 0x37
        /*0002*/ 	.short	(.L_485 - .L_484)
.L_484:
        /*0004*/ 	.word	0x00000082


	//----- nvinfo : EIATTR_KPARAM_INFO
	.align		4
.L_485:
        /*0008*/ 	.byte	0x04, 0x17
        /*000a*/ 	.short	(.L_487 - .L_486)
.L_486:
        /*000c*/ 	.word	0x00000000
        /*0010*/ 	.short	0x0002
        /*0012*/ 	.short	0x0010
        /*0014*/ 	.byte	0x00, 0xf0, 0x11, 0x00


	//----- nvinfo : EIATTR_KPARAM_INFO
	.align		4
.L_487:
        /*0018*/ 	.byte	0x04, 0x17
        /*001a*/ 	.short	(.L_489 - .L_488)
.L_488:
        /*001c*/ 	.word	0x00000000
        /*0020*/ 	.short	0x0001
        /*0022*/ 	.short	0x0008
        /*0024*/ 	.byte	0x00, 0xf0, 0x21, 0x00


	//----- nvinfo : EIATTR_KPARAM_INFO
	.align		4
.L_489:
        /*0028*/ 	.byte	0x04, 0x17
        /*002a*/ 	.short	(.L_491 - .L_490)
.L_490:
        /*002c*/ 	.word	0x00000000
        /*0030*/ 	.short	0x0000
        /*0032*/ 	.short	0x0000
        /*0034*/ 	.byte	0x00, 0xf5, 0x21, 0x00


	//----- nvinfo : EIATTR_SPARSE_MMA_MASK
	.align		4
.L_491:
        /*0038*/ 	.byte	0x03, 0x50
        /*003a*/ 	.short	0x0000


	//----- nvinfo : EIATTR_MAXREG_COUNT
	.align		4
        /*003c*/ 	.byte	0x03, 0x1b
        /*003e*/ 	.short	0x00ff


	//----- nvinfo : EIATTR_MERCURY_ISA_VERSION
	.align		4
        /*0040*/ 	.byte	0x03, 0x5f
        /*0042*/ 	.short	0x0101


	//----- nvinfo : EIATTR_VRC_CTA_INIT_COUNT
	.align		4
        /*0044*/ 	.byte	0x02, 0x4a
	.zero		1
	.zero		1


	//----- nvinfo : EIATTR_EXIT_INSTR_OFFSETS
	.align		4
        /*0048*/ 	.byte	0x04, 0x1c
        /*004a*/ 	.short	(.L_493 - .L_492)


	//   ....[0]....
.L_492:
        /*004c*/ 	.word	0x00000090


	//   ....[1]....
        /*0050*/ 	.word	0x000001a0


	//----- nvinfo : EIATTR_CRS_STACK_SIZE
	.align		4
.L_493:
        /*0054*/ 	.byte	0x04, 0x1e
        /*0056*/ 	.short	(.L_495 - .L_494)
.L_494:
        /*0058*/ 	.word	0x00000000


	//----- nvinfo : EIATTR_CBANK_PARAM_SIZE
	.align		4
.L_495:
        /*005c*/ 	.byte	0x03, 0x19
        /*005e*/ 	.short	0x0014


	//----- nvinfo : EIATTR_PARAM_CBANK
	.align		4
        /*0060*/ 	.byte	0x04, 0x0a
        /*0062*/ 	.short	(.L_497 - .L_496)
	.align		4
.L_496:
        /*0064*/ 	.word	index@(.nv.constant0.fill_contiguous_float)
        /*0068*/ 	.short	0x0380
        /*006a*/ 	.short	0x0014


	//----- nvinfo : EIATTR_SW_WAR
	.align		4
.L_497:
        /*006c*/ 	.byte	0x04, 0x36
        /*006e*/ 	.short	(.L_499 - .L_498)
.L_498:
        /*0070*/ 	.word	0x00000008
.L_499:


//--------------------- .nv.info.fill_contiguous_double --------------------------
	.section	.nv.info.fill_contiguous_double,"",@"SHT_CUDA_INFO"
	.sectionflags	@""
	.align	4


	//----- nvinfo : EIATTR_CUDA_API_VERSION
	.align		4
        /*0000*/ 	.byte	0x04, 0x37
        /*0002*/ 	.short	(.L_501 - .L_500)
.L_500:
        /*0004*/ 	.word	0x00000082


	//----- nvinfo : EIATTR_KPARAM_INFO
	.align		4
.L_501:
        /*0008*/ 	.byte	0x04, 0x17
        /*000a*/ 	.short	(.L_503 - .L_502)
.L_502:
        /*000c*/ 	.word	0x00000000
        /*0010*/ 	.short	0x0002
        /*0012*/ 	.short	0x0010
        /*0014*/ 	.byte	0x00, 0xf0, 0x21, 0x00


	//----- nvinfo : EIATTR_KPARAM_INFO
	.align		4
.L_503:
        /*0018*/ 	.byte	0x04, 0x17
        /*001a*/ 	.short	(.L_505 - .L_504)
.L_504:
        /*001c*/ 	.word	0x00000000
        /*0020*/ 	.short	0x0001
        /*0022*/ 	.short	0x0008
        /*0024*/ 	.byte	0x00, 0xf0, 0x21, 0x00


	//----- nvinfo : EIATTR_KPARAM_INFO
	.align		4
.L_505:
        /*0028*/ 	.byte	0x04, 0x17
        /*002a*/ 	.short	(.L_507 - .L_506)
.L_506:
        /*002c*/ 	.word	0x00000000
        /*0030*/ 	.short	0x0000
        /*0032*/ 	.short	0x0000
        /*0034*/ 	.byte	0x00, 0xf5, 0x21, 0x00


	//----- nvinfo : EIATTR_SPARSE_MMA_MASK
	.align		4
.L_507:
        /*0038*/ 	.byte	0x03, 0x50
        /*003a*/ 	.short	0x0000


	//----- nvinfo : EIATTR_MAXREG_COUNT
	.align		4
        /*003c*/ 	.byte	0x03, 0x1b
        /*003e*/ 	.short	0x00ff


	//----- nvinfo : EIATTR_MERCURY_ISA_VERSION
	.align		4
        /*0040*/ 	.byte	0x03, 0x5f
        /*0042*/ 	.short	0x0101


	//----- nvinfo : EIATTR_VRC_CTA_INIT_COUNT
	.align		4
        /*0044*/ 	.byte	0x02, 0x4a
	.zero		1
	.zero		1


	//----- nvinfo : EIATTR_EXIT_INSTR_OFFSETS
	.align		4
        /*0048*/ 	.byte	0x04, 0x1c
        /*004a*/ 	.short	(.L_509 - .L_508)


	//   ....[0]....
.L_508:
        /*004c*/ 	.word	0x00000090


	//   ....[1]....
        /*0050*/ 	.word	0x000001a0


	//----- nvinfo : EIATTR_CRS_STACK_SIZE
	.align		4
.L_509:
        /*0054*/ 	.byte	0x04, 0x1e
        /*0056*/ 	.short	(.L_511 - .L_510)
.L_510:
        /*0058*/ 	.word	0x00000000


	//----- nvinfo : EIATTR_CBANK_PARAM_SIZE
	.align		4
.L_511:
        /*005c*/ 	.byte	0x03, 0x19
        /*005e*/ 	.short	0x0018


	//----- nvinfo : EIATTR_PARAM_CBANK
	.align		4
        /*0060*/ 	.byte	0x04, 0x0a
        /*0062*/ 	.short	(.L_513 - .L_512)
	.align		4
.L_512:
        /*0064*/ 	.word	index@(.nv.constant0.fill_contiguous_double)
        /*0068*/ 	.short	0x0380
        /*006a*/ 	.short	0x0018


	//----- nvinfo : EIATTR_SW_WAR
	.align		4
.L_513:
        /*006c*/ 	.byte	0x04, 0x36
        /*006e*/ 	.short	(.L_515 - .L_514)
.L_514:
        /*0070*/ 	.word	0x00000008
.L_515:


//--------------------- .nv.callgraph             --------------------------
	.section	.nv.callgraph,"",@"SHT_CUDA_CALLGRAPH"
	.align	4
	.sectionentsize	8
	.align		4
        /*0000*/ 	.word	0x00000000
	.align		4
        /*0004*/ 	.word	0xffffffff
	.align		4
        /*0008*/ 	.word	0x00000000
	.align		4
        /*000c*/ 	.word	0xfffffffe
	.align		4
        /*0010*/ 	.word	0x00000000
	.align		4
        /*0014*/ 	.word	0xfffffffd
	.align		4
        /*0018*/ 	.word	0x00000000
	.align		4
        /*001c*/ 	.word	0xfffffffc


//--------------------- .text.clock_block         --------------------------
	.section	.text.clock_block,"ax",@progbits
	.align	128
        .global         clock_block
        .type           clock_block,@function
        .size           clock_block,(.L_x_102 - clock_block)
        .other          clock_block,@"STO_CUDA_ENTRY STV_DEFAULT"
clock_block:
.text.clock_block:
[----:B------:R-:W-:Y:S01]  /*0000*/  LDC R1, c[0x0][0x37c] ;  /* 0x0000df00ff017b82 */ /* 0x000fe20000000800 */
[----:B------:R-:W-:-:S07]  /*0010*/  CS2R R2, SR_CLOCKLO ;  /* 0x0000000000027805 */ /* 0x000fce0000015000 */
[----:B------:R-:W0:Y:S02]  /*0020*/  LDC.64 R8, c[0x0][0x380] ;  /* 0x0000e000ff087b82 */ /* 0x000e240000000a00 */
[----:B0-----:R-:W-:-:S04]  /*0030*/  ISETP.GE.U32.AND P0, PT, R8, 0x1, PT ;  /* 0x000000010800780c */ /* 0x001fc80003f06070 */
[----:B------:R-:W-:-:S13]  /*0040*/  ISETP.GE.AND.EX P0, PT, R9, RZ, PT, P0 ;  /* 0x000000ff0900720c */ /* 0x000fda0003f06300 */
[----:B------:R-:W-:Y:S05]  /*0050*/  @!P0 EXIT ;  /* 0x000000000000894d */ /* 0x000fea0003800000 */
.L_x_0:
[----:B------:R-:W-:-:S06]  /*0060*/  CS2R R4, SR_CLOCKLO ;  /* 0x0000000000047805 */ /* 0x000fcc0000015000 */
[----:B------:R-:W-:-:S05]  /*0070*/  IADD3 R7, P0, PT, -R2, R4, RZ ;  /* 0x0000000402077210 */ /* 0x000fca0007f1e1ff */
[----:B------:R-:W-:Y:S01]  /*0080*/  IMAD.X R4, R5, 0x1, ~R3, P0 ;  /* 0x0000000105047824 */ /* 0x000fe200000e0e03 */
[----:B------:R-:W-:-:S04]  /*0090*/  ISETP.GE.U32.AND P0, PT, R7, R8, PT ;  /* 0x000000080700720c */ /* 0x000fc80003f06070 */
[----:B------:R-:W-:-:S13]  /*00a0*/  ISETP.GE.AND.EX P0, PT, R4, R9, PT, P0 ;  /* 0x000000090400720c */ /* 0x000fda0003f06300 */
[----:B------:R-:W-:Y:S05]  /*00b0*/  @!P0 BRA `(.L_x_0) ;  /* 0xfffffffc00e88947 */ /* 0x000fea000383ffff */
[----:B------:R-:W-:Y:S05]  /*00c0*/  EXIT ;  /* 0x000000000000794d */ /* 0x000fea0003800000 */
.L_x_1:
[----:B------:R-:W-:-:S00]  /*00d0*/  BRA `(.L_x_1) ;  /* 0xfffffffc00fc7947 */ /* 0x000fc0000383ffff */
[----:B------:R-:W-:-:S00]  /*00e0*/  NOP ;  /* 0x0000000000007918 */ /* 0x000fc00000000000 */
        /* <DEDUP_REMOVED lines=9> */
.L_x_102:


//--------------------- .text.fill_pitched_uint8  --------------------------
	.section	.text.fill_pitched_uint8,"ax",@progbits
	.align	128
        .global         fill_pitched_uint8
        .type           fill_pitched_uint8,@function
        .size           fill_pitched_uint8,(.L_x_103 - fill_pitched_uint8)
        .other          fill_pitched_uint8,@"STO_CUDA_ENTRY STV_DEFAULT"
fill_pitched_uint8:
.text.fill_pitched_uint8:
[----:B------:R-:W-:Y:S01]  /*0000*/  LDC R1, c[0x0][0x37c] ;  /* 0x0000df00ff017b82 */ /* 0x000fe20000000800 */
[----:B------:R-:W0:Y:S07]  /*0010*/  S2R R10, SR_TID.Z ;  /* 0x00000000000a7919 */ /* 0x000e2e0000002300 */
[----:B------:R-:W1:Y:S01]  /*0020*/  LDC R15, c[0x0][0x364] ;  /* 0x0000d900ff0f7b82 */ /* 0x000e620000000800 */
[----:B------:R-:W2:Y:S01]  /*0030*/  LDCU.64 UR6, c[0x0][0x398] ;  /* 0x00007300ff0677ac */ /* 0x000ea20008000a00 */
[----:B------:R-:W1:Y:S06]  /*0040*/  S2R R0, SR_TID.Y ;  /* 0x0000000000007919 */ /* 0x000e6c0000002200 */
[----:B------:R-:W0:Y:S08]  /*0050*/  S2UR UR5, SR_CTAID.Z ;  /* 0x00000000000579c3 */ /* 0x000e300000002700 */
[----:B------:R-:W0:Y:S08]  /*0060*/  LDC R17, c[0x0][0x368] ;  /* 0x0000da00ff117b82 */ /* 0x000e300000000800 */
[----:B------:R-:W1:Y:S01]  /*0070*/  S2UR UR4, SR_CTAID.Y ;  /* 0x00000000000479c3 */ /* 0x000e620000002600 */
[----:B0-----:R-:W-:-:S05]  /*0080*/  IMAD R10, R17, UR5, R10 ;  /* 0x00000005110a7c24 */ /* 0x001fca000f8e020a */
[----:B--2---:R-:W-:Y:S01]  /*0090*/  ISETP.GE.U32.AND P0, PT, R10, UR6, PT ;  /* 0x000000060a007c0c */ /* 0x004fe2000bf06070 */
[----:B-1----:R-:W-:-:S03]  /*00a0*/  IMAD R0, R15, UR4, R0 ;  /* 0x000000040f007c24 */ /* 0x002fc6000f8e0200 */
[----:B------:R-:W-:-:S13]  /*00b0*/  ISETP.GE.U32.AND.EX P0, PT, RZ, UR7, PT, P0 ;  /* 0x00000007ff007c0c */ /* 0x000fda000bf06100 */
[----:B------:R-:W-:Y:S05]  /*00c0*/  @P0 EXIT ;  /* 0x000000000000094d */ /* 0x000fea0003800000 */
[----:B------:R-:W0:Y:S01]  /*00d0*/  S2R R3, SR_TID.X ;  /* 0x0000000000037919 */ /* 0x000e220000002100 */
[----:B------:R-:W1:Y:S01]  /*00e0*/  S2UR UR5, SR_CTAID.X ;  /* 0x00000000000579c3 */ /* 0x000e620000002500 */
[----:B------:R-:W2:Y:S01]  /*00f0*/  LDCU.64 UR12, c[0x0][0x390] ;  /* 0x00007200ff0c77ac */ /* 0x000ea20008000a00 */
[----:B------:R-:W3:Y:S06]  /*0100*/  LDCU.64 UR10, c[0x0][0x358] ;  /* 0x00006b00ff0a77ac */ /* 0x000eec0008000a00 */
[----:B------:R-:W0:Y:S01]  /*0110*/  LDC R14, c[0x0][0x360] ;  /* 0x0000d800ff0e7b82 */ /* 0x000e220000000800 */
[----:B------:R-:W1:Y:S01]  /*0120*/  LDCU UR6, c[0x0][0x370] ;  /* 0x00006e00ff0677ac */ /* 0x000e620008000800 */
[----:B------:R-:W4:Y:S06]  /*0130*/  LDCU UR7, c[0x0][0x374] ;  /* 0x00006e80ff0777ac */ /* 0x000f2c0008000800 */
[----:B------:R-:W5:Y:S01]  /*0140*/  LDC.U8 R13, c[0x0][0x3a8] ;  /* 0x0000ea00ff0d7b82 */ /* 0x000f620000000000 */
[----:B------:R-:W3:Y:S01]  /*0150*/  LDCU UR8, c[0x0][0x378] ;  /* 0x00006f00ff0877ac */ /* 0x000ee20008000800 */
[----:B--2---:R-:W-:-:S04]  /*0160*/  ISETP.GE.U32.AND P0, PT, R0, UR12, PT ;  /* 0x0000000c00007c0c */ /* 0x004fc8000bf06070 */
[----:B------:R-:W-:Y:S01]  /*0170*/  ISETP.GE.U32.AND.EX P0, PT, RZ, UR13, PT, P0 ;  /* 0x0000000dff007c0c */ /* 0x000fe2000bf06100 */
[----:B-1----:R-:W-:Y:S01]  /*0180*/  UIADD3 UR4, UPT, UPT, UR5, UR6, URZ ;  /* 0x0000000605047290 */ /* 0x002fe2000fffe0ff */
[----:B----4-:R-:W-:Y:S02]  /*0190*/  IMAD R15, R15, UR7, RZ ;  /* 0x000000070f0f7c24 */ /* 0x010fe4000f8e02ff */
[----:B0-----:R-:W-:-:S03]  /*01a0*/  IMAD R11, R14, UR5, R3 ;  /* 0x000000050e0b7c24 */ /* 0x001fc6000f8e0203 */
[C---:B------:R-:W-:Y:S02]  /*01b0*/  IMAD R12, R14.reuse, UR4, R3 ;  /* 0x000000040e0c7c24 */ /* 0x040fe4000f8e0203 */
[----:B------:R-:W-:Y:S01]  /*01c0*/  IMAD R14, R14, UR6, RZ ;  /* 0x000000060e0e7c24 */ /* 0x000fe2000f8e02ff */
[----:B------:R-:W-:Y:S01]  /*01d0*/  SHF.R.S32.HI R16, RZ, 0x1f, R11 ;  /* 0x0000001fff107819 */ /* 0x000fe2000001140b */
[----:B---3--:R-:W-:-:S07]  /*01e0*/  IMAD R17, R17, UR8, RZ ;  /* 0x0000000811117c24 */ /* 0x008fce000f8e02ff */
.L_x_8:
[----:B------:R-:W-:Y:S04]  /*01f0*/  BSSY.RECONVERGENT B0, `(.L_x_2) ;  /* 0x0000026000007945 */ /* 0x000fe80003800200 */
[----:B------:R-:W-:Y:S05]  /*0200*/  @P0 BRA `(.L_x_3) ;  /* 0x0000000000900947 */ /* 0x000fea0003800000 */
[----:B------:R-:W-:-:S07]  /*0210*/  IMAD.MOV.U32 R18, RZ, RZ, R0 ;  /* 0x000000ffff127224 */ /* 0x000fce00078e0000 */
.L_x_7:
[----:B------:R-:W0:Y:S01]  /*0220*/  LDC.64 R2, c[0x0][0x388] ;  /* 0x0000e200ff027b82 */ /* 0x000e220000000a00 */
[----:B------:R-:W-:Y:S01]  /*0230*/  BSSY.RECONVERGENT B1, `(.L_x_4) ;  /* 0x000001b000017945 */ /* 0x000fe20003800200 */
[----:B0-----:R-:W-:-:S04]  /*0240*/  ISETP.GE.U32.AND P1, PT, R11, R2, PT ;  /* 0x000000020b00720c */ /* 0x001fc80003f26070 */
[----:B------:R-:W-:-:S13]  /*0250*/  ISETP.GE.U32.AND.EX P1, PT, R16, R3, PT, P1 ;  /* 0x000000031000720c */ /* 0x000fda0003f26110 */
[----:B------:R-:W-:Y:S05]  /*0260*/  @P1 BRA `(.L_x_5) ;  /* 0x00000000005c1947 */ /* 0x000fea0003800000 */
[----:B------:R-:W0:Y:S01]  /*0270*/  LDCU UR4, c[0x0][0x390] ;  /* 0x00007200ff0477ac */ /* 0x000e220008000800 */
[----:B------:R-:W1:Y:S01]  /*0280*/  LDC.64 R6, c[0x0][0x3a0] ;  /* 0x0000e800ff067b82 */ /* 0x000e620000000a00 */
[----:B------:R-:W-:Y:S01]  /*0290*/  IMAD.MOV.U32 R21, RZ, RZ, R12 ;  /* 0x000000ffff157224 */ /* 0x000fe200078e000c */
[----:B------:R-:W-:Y:S01]  /*02a0*/  MOV R22, R16 ;  /* 0x0000001000167202 */ /* 0x000fe20000000f00 */
[----:B------:R-:W-:-:S05]  /*02b0*/  IMAD.MOV.U32 R20, RZ, RZ, R11 ;  /* 0x000000ffff147224 */ /* 0x000fca00078e000b */
[----:B------:R-:W2:Y:S01]  /*02c0*/  LDC.64 R4, c[0x0][0x380] ;  /* 0x0000e000ff047b82 */ /* 0x000ea20000000a00 */
[----:B0-----:R-:W-:-:S05]  /*02d0*/  IMAD R19, R10, UR4, R18 ;  /* 0x000000040a137c24 */ /* 0x001fca000f8e0212 */
[----:B------:R-:W-:-:S05]  /*02e0*/  SHF.R.S32.HI R9, RZ, 0x1f, R19 ;  /* 0x0000001fff097819 */ /* 0x000fca0000011413 */
[----:B-1----:R-:W-:-:S04]  /*02f0*/  IMAD R8, R9, R6, RZ ;  /* 0x0000000609087224 */ /* 0x002fc800078e02ff */
[----:B------:R-:W-:-:S07]  /*0300*/  IMAD R23, R19, R7, R8 ;  /* 0x0000000713177224 */ /* 0x000fce00078e0208 */
.L_x_6:
[----:B------:R-:W-:Y:S01]  /*0310*/  IMAD.MOV.U32 R8, RZ, RZ, R20 ;  /* 0x000000ffff087224 */ /* 0x000fe200078e0014 */
[----:B------:R-:W-:Y:S01]  /*0320*/  IADD3 R7, PT, PT, R14, R21, RZ ;  /* 0x000000150e077210 */ /* 0x000fe20007ffe0ff */
[----:B------:R-:W-:Y:S01]  /*0330*/  IMAD.MOV.U32 R9, RZ, RZ, R22 ;  /* 0x000000ffff097224 */ /* 0x000fe200078e0016 */
[--C-:B------:R-:W-:Y:S01]  /*0340*/  SHF.R.S32.HI R22, RZ, 0x1f, R21.reuse ;  /* 0x0000001fff167819 */ /* 0x100fe20000011415 */
[----:B------:R-:W-:Y:S02]  /*0350*/  IMAD.MOV.U32 R20, RZ, RZ, R21 ;  /* 0x000000ffff147224 */ /* 0x000fe400078e0015 */
[----:B------:R-:W-:-:S03]  /*0360*/  IMAD.WIDE.U32 R8, R19, R6, R8 ;  /* 0x0000000613087225 */ /* 0x000fc600078e0008 */
[----:B--2---:R-:W-:-:S04]  /*0370*/  IADD3 R8, P1, PT, R8, R4, RZ ;  /* 0x0000000408087210 */ /* 0x004fc80007f3e0ff */
[----:B------:R-:W-:Y:S02]  /*0380*/  IADD3.X R9, PT, PT, R5, R9, R23, P1, !PT ;  /* 0x0000000905097210 */ /* 0x000fe40000ffe417 */
[----:B------:R-:W-:Y:S01]  /*0390*/  ISETP.GE.U32.AND P1, PT, R21, R2, PT ;  /* 0x000000021500720c */ /* 0x000fe20003f26070 */
[----:B------:R-:W-:Y:S02]  /*03a0*/  IMAD.MOV.U32 R21, RZ, RZ, R7 ;  /* 0x000000ffff157224 */ /* 0x000fe400078e0007 */
[----:B-----5:R0:W-:Y:S01]  /*03b0*/  STG.E.U8 desc[UR10][R8.64], R13 ;  /* 0x0000000d08007986 */ /* 0x0201e2000c10110a */
[----:B------:R-:W-:-:S13]  /*03c0*/  ISETP.GE.U32.AND.EX P1, PT, R22, R3, PT, P1 ;  /* 0x000000031600720c */ /* 0x000fda0003f26110 */
[----:B0-----:R-:W-:Y:S05]  /*03d0*/  @!P1 BRA `(.L_x_6) ;  /* 0xfffffffc00cc9947 */ /* 0x001fea000383ffff */
.L_x_5:
[----:B------:R-:W-:Y:S05]  /*03e0*/  BSYNC.RECONVERGENT B1 ;  /* 0x0000000000017941 */ /* 0x000fea0003800200 */
.L_x_4:
[----:B------:R-:W0:Y:S01]  /*03f0*/  LDCU.64 UR4, c[0x0][0x390] ;  /* 0x00007200ff0477ac */ /* 0x000e220008000a00 */
[----:B------:R-:W-:-:S04]  /*0400*/  IADD3 R18, PT, PT, R15, R18, RZ ;  /* 0x000000120f127210 */ /* 0x000fc80007ffe0ff */
[----:B------:R-:W-:Y:S02]  /*0410*/  SHF.R.S32.HI R2, RZ, 0x1f, R18 ;  /* 0x0000001fff027819 */ /* 0x000fe40000011412 */
[----:B0-----:R-:W-:-:S04]  /*0420*/  ISETP.GE.U32.AND P1, PT, R18, UR4, PT ;  /* 0x0000000412007c0c */ /* 0x001fc8000bf26070 */
[----:B------:R-:W-:-:S13]  /*0430*/  ISETP.GE.U32.AND.EX P1, PT, R2, UR5, PT, P1 ;  /* 0x0000000502007c0c */ /* 0x000fda000bf26110 */
[----:B------:R-:W-:Y:S05]  /*0440*/  @!P1 BRA `(.L_x_7) ;  /* 0xfffffffc00749947 */ /* 0x000fea000383ffff */
.L_x_3:
[----:B------:R-:W-:Y:S05]  /*0450*/  BSYNC.RECONVERGENT B0 ;  /* 0x0000000000007941 */ /* 0x000fea0003800200 */
.L_x_2:
[----:B------:R-:W0:Y:S01]  /*0460*/  LDCU.64 UR4, c[0x0][0x398] ;  /* 0x00007300ff0477ac */ /* 0x000e220008000a00 */
[----:B------:R-:W-:-:S05]  /*0470*/  IMAD.IADD R10, R17, 0x1, R10 ;  /* 0x00000001110a7824 */ /* 0x000fca00078e020a */
[----:B------:R-:W-:Y:S02]  /*0480*/  SHF.R.S32.HI R2, RZ, 0x1f, R10 ;  /* 0x0000001fff027819 */ /* 0x000fe4000001140a */
[----:B0-----:R-:W-:-:S04]  /*0490*/  ISETP.GE.U32.AND P1, PT, R10, UR4, PT ;  /* 0x000000040a007c0c */ /* 0x001fc8000bf26070 */
[----:B------:R-:W-:-:S13]  /*04a0*/  ISETP.GE.U32.AND.EX P1, PT, R2, UR5, PT, P1 ;  /* 0x0000000502007c0c */ /* 0x000fda000bf26110 */
[----:B------:R-:W-:Y:S05]  /*04b0*/  @!P1 BRA `(.L_x_8) ;  /* 0xfffffffc004c9947 */ /* 0x000fea000383ffff */
[----:B------:R-:W-:Y:S05]  /*04c0*/  EXIT ;  /* 0x000000000000794d */ /* 0x000fea0003800000 */
.L_x_9:
        /* <DEDUP_REMOVED lines=11> */
.L_x_103:


//--------------------- .text.fill_pitched_int8   --------------------------
	.section	.text.fill_pitched_int8,"ax",@progbits
	.align	128
        .global         fill_pitched_int8
        .type           fill_pitched_int8,@function
        .size           fill_pitched_int8,(.L_x_104 - fill_pitched_int8)
        .other          fill_pitched_int8,@"STO_CUDA_ENTRY STV_DEFAULT"
fill_pitched_int8:
.text.fill_pitched_int8:
        /* <DEDUP_REMOVED lines=30> */
[----:B---3--:R-:W-:Y:S01]  /*01e0*/  IMAD R17, R17, UR8, RZ ;  /* 0x0000000811117c24 */ /* 0x008fe2000f8e02ff */
[----:B-----5:R-:W-:-:S04]  /*01f0*/  PRMT R2, R2, 0x8880, RZ ;  /* 0x0000888002027816 */ /* 0x020fc800000000ff */
[----:B------:R-:W-:-:S07]  /*0200*/  PRMT R15, R2, 0x7710, RZ ;  /* 0x00007710020f7816 */ /* 0x000fce00000000ff */
.L_x_16:
[----:B------:R-:W-:Y:S04]  /*0210*/  BSSY.RECONVERGENT B0, `(.L_x_10) ;  /* 0x0000026000007945 */ /* 0x000fe80003800200 */
[----:B------:R-:W-:Y:S05]  /*0220*/  @P0 BRA `(.L_x_11) ;  /* 0x0000000000900947 */ /* 0x000fea0003800000 */
[----:B------:R-:W-:-:S07]  /*0230*/  IMAD.MOV.U32 R19, RZ, RZ, R0 ;  /* 0x000000ffff137224 */ /* 0x000fce00078e0000 */
.L_x_15:
[----:B------:R-:W0:Y:S01]  /*0240*/  LDC.64 R2, c[0x0][0x388] ;  /* 0x0000e200ff027b82 */ /* 0x000e220000000a00 */
[----:B------:R-:W-:Y:S01]  /*0250*/  BSSY.RECONVERGENT B1, `(.L_x_12) ;  /* 0x000001b000017945 */ /* 0x000fe20003800200 */
[----:B0-----:R-:W-:-:S04]  /*0260*/  ISETP.GE.U32.AND P1, PT, R11, R2, PT ;  /* 0x000000020b00720c */ /* 0x001fc80003f26070 */
[----:B------:R-:W-:-:S13]  /*0270*/  ISETP.GE.U32.AND.EX P1, PT, R14, R3, PT, P1 ;  /* 0x000000030e00720c */ /* 0x000fda0003f26110 */
[----:B------:R-:W-:Y:S05]  /*0280*/  @P1 BRA `(.L_x_13) ;  /* 0x00000000005c1947 */ /* 0x000fea0003800000 */
[----:B------:R-:W0:Y:S01]  /*0290*/  LDCU UR4, c[0x0][0x390] ;  /* 0x00007200ff0477ac */ /* 0x000e220008000800 */
[----:B------:R-:W1:Y:S01]  /*02a0*/  LDC.64 R6, c[0x0][0x3a0] ;  /* 0x0000e800ff067b82 */ /* 0x000e620000000a00 */
[----:B------:R-:W-:Y:S02]  /*02b0*/  IMAD.MOV.U32 R18, RZ, RZ, R12 ;  /* 0x000000ffff127224 */ /* 0x000fe400078e000c */
[----:B------:R-:W-:Y:S02]  /*02c0*/  IMAD.MOV.U32 R20, RZ, RZ, R11 ;  /* 0x000000ffff147224 */ /* 0x000fe400078e000b */
[----:B------:R-:W-:-:S03]  /*02d0*/  IMAD.MOV.U32 R22, RZ, RZ, R14 ;  /* 0x000000ffff167224 */ /* 0x000fc600078e000e */
[----:B------:R-:W2:Y:S01]  /*02e0*/  LDC.64 R4, c[0x0][0x380] ;  /* 0x0000e000ff047b82 */ /* 0x000ea20000000a00 */
[----:B0-----:R-:W-:-:S05]  /*02f0*/  IMAD R21, R10, UR4, R19 ;  /* 0x000000040a157c24 */ /* 0x001fca000f8e0213 */
[----:B------:R-:W-:-:S05]  /*0300*/  SHF.R.S32.HI R9, RZ, 0x1f, R21 ;  /* 0x0000001fff097819 */ /* 0x000fca0000011415 */
[----:B-1----:R-:W-:-:S04]  /*0310*/  IMAD R8, R9, R6, RZ ;  /* 0x0000000609087224 */ /* 0x002fc800078e02ff */
[----:B------:R-:W-:-:S07]  /*0320*/  IMAD R23, R21, R7, R8 ;  /* 0x0000000715177224 */ /* 0x000fce00078e0208 */
.L_x_14:
[----:B------:R-:W-:Y:S01]  /*0330*/  MOV R9, R22 ;  /* 0x0000001600097202 */ /* 0x000fe20000000f00 */
[----:B------:R-:W-:Y:S01]  /*0340*/  IMAD.MOV.U32 R8, RZ, RZ, R20 ;  /* 0x000000ffff087224 */ /* 0x000fe200078e0014 */
[--C-:B------:R-:W-:Y:S01]  /*0350*/  SHF.R.S32.HI R22, RZ, 0x1f, R18.reuse ;  /* 0x0000001fff167819 */ /* 0x100fe20000011412 */
[----:B------:R-:W-:Y:S02]  /*0360*/  IMAD.IADD R7, R13, 0x1, R18 ;  /* 0x000000010d077824 */ /* 0x000fe400078e0212 */
[----:B------:R-:W-:-:S04]  /*0370*/  IMAD.WIDE.U32 R8, R21, R6, R8 ;  /* 0x0000000615087225 */ /* 0x000fc800078e0008 */
[----:B------:R-:W-:Y:S01]  /*0380*/  IMAD.MOV.U32 R20, RZ, RZ, R18 ;  /* 0x000000ffff147224 */ /* 0x000fe200078e0012 */
[----:B--2---:R-:W-:-:S04]  /*0390*/  IADD3 R8, P1, PT, R8, R4, RZ ;  /* 0x0000000408087210 */ /* 0x004fc80007f3e0ff */
[----:B------:R-:W-:Y:S02]  /*03a0*/  IADD3.X R9, PT, PT, R5, R9, R23, P1, !PT ;  /* 0x0000000905097210 */ /* 0x000fe40000ffe417 */
[----:B------:R-:W-:Y:S01]  /*03b0*/  ISETP.GE.U32.AND P1, PT, R18, R2, PT ;  /* 0x000000021200720c */ /* 0x000fe20003f26070 */
[----:B------:R-:W-:Y:S02]  /*03c0*/  IMAD.MOV.U32 R18, RZ, RZ, R7 ;  /* 0x000000ffff127224 */ /* 0x000fe400078e0007 */
[----:B------:R0:W-:Y:S01]  /*03d0*/  STG.E.U8 desc[UR10][R8.64], R15 ;  /* 0x0000000f08007986 */ /* 0x0001e2000c10110a */
[----:B------:R-:W-:-:S13]  /*03e0*/  ISETP.GE.U32.AND.EX P1, PT, R22, R3, PT, P1 ;  /* 0x000000031600720c */ /* 0x000fda0003f26110 */
[----:B0-----:R-:W-:Y:S05]  /*03f0*/  @!P1 BRA `(.L_x_14) ;  /* 0xfffffffc00cc9947 */ /* 0x001fea000383ffff */
.L_x_13:
[----:B------:R-:W-:Y:S05]  /*0400*/  BSYNC.RECONVERGENT B1 ;  /* 0x0000000000017941 */ /* 0x000fea0003800200 */
.L_x_12:
[----:B------:R-:W0:Y:S01]  /*0410*/  LDCU.64 UR4, c[0x0][0x390] ;  /* 0x00007200ff0477ac */ /* 0x000e220008000a00 */
[----:B------:R-:W-:-:S04]  /*0420*/  IADD3 R19, PT, PT, R16, R19, RZ ;  /* 0x0000001310137210 */ /* 0x000fc80007ffe0ff */
[----:B------:R-:W-:Y:S02]  /*0430*/  SHF.R.S32.HI R2, RZ, 0x1f, R19 ;  /* 0x0000001fff027819 */ /* 0x000fe40000011413 */
[----:B0-----:R-:W-:-:S04]  /*0440*/  ISETP.GE.U32.AND P1, PT, R19, UR4, PT ;  /* 0x0000000413007c0c */ /* 0x001fc8000bf26070 */
[----:B------:R-:W-:-:S13]  /*0450*/  ISETP.GE.U32.AND.EX P1, PT, R2, UR5, PT, P1 ;  /* 0x0000000502007c0c */ /* 0x000fda000bf26110 */
[----:B------:R-:W-:Y:S05]  /*0460*/  @!P1 BRA `(.L_x_15) ;  /* 0xfffffffc00749947 */ /* 0x000fea000383ffff */
.L_x_11:
[----:B------:R-:W-:Y:S05]  /*0470*/  BSYNC.RECONVERGENT B0 ;  /* 0x0000000000007941 */ /* 0x000fea0003800200 */
.L_x_10:
[----:B------:R-:W0:Y:S01]  /*0480*/  LDCU.64 UR4, c[0x0][0x398] ;  /* 0x00007300ff0477ac */ /* 0x000e220008000a00 */
[----:B------:R-:W-:-:S05]  /*0490*/  IMAD.IADD R10, R17, 0x1, R10 ;  /* 0x00000001110a7824 */ /* 0x000fca00078e020a */
[----:B------:R-:W-:Y:S02]  /*04a0*/  SHF.R.S32.HI R2, RZ, 0x1f, R10 ;  /* 0x0000001fff027819 */ /* 0x000fe4000001140a */
[----:B0-----:R-:W-:-:S04]  /*04b0*/  ISETP.GE.U32.AND P1, PT, R10, UR4, PT ;  /* 0x000000040a007c0c */ /* 0x001fc8000bf26070 */
[----:B------:R-:W-:-:S13]  /*04c0*/  ISETP.GE.U32.AND.EX P1, PT, R2, UR5, PT, P1 ;  /* 0x0000000502007c0c */ /* 0x000fda000bf26110 */
[----:B------:R-:W-:Y:S05]  /*04d0*/  @!P1 BRA `(.L_x_16) ;  /* 0xfffffffc004c9947 */ /* 0x000fea000383ffff */
[----:B------:R-:W-:Y:S05]  /*04e0*/  EXIT ;  /* 0x000000000000794d */ /* 0x000fea0003800000 */
.L_x_17:
        /* <DEDUP_REMOVED lines=9> */
.L_x_104:


//--------------------- .text.fill_pitched_uint16 --------------------------
	.section	.text.fill_pitched_uint16,"ax",@progbits
	.align	128
        .global         fill_pitched_uint16
        .type           fill_pitched_uint16,@function
        .size           fill_pitched_uint16,(.L_x_105 - fill_pitched_uint16)
        .other          fill_pitched_uint16,@"STO_CUDA_ENTRY STV_DEFAULT"
fill_pitched_uint16:
.text.fill_pitched_uint16:
        /* <DEDUP_REMOVED lines=19> */
[----:B------:R-:W4:Y:S01]  /*0130*/  LDCU UR7, c[0x0][0x374] ;  /* 0x00006e80ff0777ac */ /* 0x000f220008000800 */
[----:B------:R-:W5:Y:S01]  /*0140*/  LDCU UR8, c[0x0][0x378] ;  /* 0x00006f00ff0877ac */ /* 0x000f620008000800 */
        /* <DEDUP_REMOVED lines=8> */
[----:B---3-5:R-:W-:-:S07]  /*01d0*/  IMAD R23, R23, UR8, RZ ;  /* 0x0000000817177c24 */ /* 0x028fce000f8e02ff */
.L_x_24:
[----:B------:R-:W-:Y:S04]  /*01e0*/  BSSY.RECONVERGENT B0, `(.L_x_18) ;  /* 0x0000027000007945 */ /* 0x000fe80003800200 */
[----:B------:R-:W-:Y:S05]  /*01f0*/  @P0 BRA `(.L_x_19) ;  /* 0x0000000000940947 */ /* 0x000fea0003800000 */
[----:B------:R-:W-:-:S07]  /*0200*/  IMAD.MOV.U32 R18, RZ, RZ, R0 ;  /* 0x000000ffff127224 */ /* 0x000fce00078e0000 */
.L_x_23:
[----:B------:R-:W0:Y:S01]  /*0210*/  LDC.64 R2, c[0x0][0x388] ;  /* 0x0000e200ff027b82 */ /* 0x000e220000000a00 */
[----:B------:R-:W-:Y:S01]  /*0220*/  BSSY.RECONVERGENT B1, `(.L_x_20) ;  /* 0x000001c000017945 */ /* 0x000fe20003800200 */
[----:B0-----:R-:W-:-:S04]  /*0230*/  ISETP.GE.U32.AND P1, PT, R13, R2, PT ;  /* 0x000000020d00720c */ /* 0x001fc80003f26070 */
[----:B------:R-:W-:-:S13]  /*0240*/  ISETP.GE.U32.AND.EX P1, PT, R16, R3, PT, P1 ;  /* 0x000000031000720c */ /* 0x000fda0003f26110 */
[----:B------:R-:W-:Y:S05]  /*0250*/  @P1 BRA `(.L_x_21) ;  /* 0x0000000000601947 */ /* 0x000fea0003800000 */
[----:B------:R-:W0:Y:S01]  /*0260*/  LDCU UR4, c[0x0][0x390] ;  /* 0x00007200ff0477ac */ /* 0x000e220008000800 */
[----:B------:R-:W1:Y:S01]  /*0270*/  LDC.64 R6, c[0x0][0x3a0] ;  /* 0x0000e800ff067b82 */ /* 0x000e620000000a00 */
[----:B------:R-:W-:-:S07]  /*0280*/  IMAD.MOV.U32 R20, RZ, RZ, R13 ;  /* 0x000000ffff147224 */ /* 0x000fce00078e000d */
[----:B------:R-:W2:Y:S08]  /*0290*/  LDC.U16 R21, c[0x0][0x3a8] ;  /* 0x0000ea00ff157b82 */ /* 0x000eb00000000400 */
[----:B------:R-:W3:Y:S01]  /*02a0*/  LDC.64 R4, c[0x0][0x380] ;  /* 0x0000e000ff047b82 */ /* 0x000ee20000000a00 */
[----:B0-----:R-:W-:-:S05]  /*02b0*/  IMAD R19, R12, UR4, R18 ;  /* 0x000000040c137c24 */ /* 0x001fca000f8e0212 */
[----:B------:R-:W-:-:S05]  /*02c0*/  SHF.R.S32.HI R9, RZ, 0x1f, R19 ;  /* 0x0000001fff097819 */ /* 0x000fca0000011413 */
[----:B-1----:R-:W-:Y:S01]  /*02d0*/  IMAD R8, R9, R6, RZ ;  /* 0x0000000609087224 */ /* 0x002fe200078e02ff */
[----:B------:R-:W-:-:S03]  /*02e0*/  MOV R9, R16 ;  /* 0x0000001000097202 */ /* 0x000fc60000000f00 */
[----:B------:R-:W-:Y:S02]  /*02f0*/  IMAD R25, R19, R7, R8 ;  /* 0x0000000713197224 */ /* 0x000fe400078e0208 */
[----:B------:R-:W-:-:S07]  /*0300*/  IMAD.MOV.U32 R7, RZ, RZ, R14 ;  /* 0x000000ffff077224 */ /* 0x000fce00078e000e */
.L_x_22:
[----:B------:R-:W-:Y:S02]  /*0310*/  IMAD.MOV.U32 R8, RZ, RZ, R20 ;  /* 0x000000ffff087224 */ /* 0x000fe400078e0014 */
[----:B------:R-:W-:Y:S02]  /*0320*/  IMAD.MOV.U32 R20, RZ, RZ, R7 ;  /* 0x000000ffff147224 */ /* 0x000fe400078e0007 */
[----:B------:R-:W-:-:S04]  /*0330*/  IMAD.WIDE.U32 R8, R19, R6, R8 ;  /* 0x0000000613087225 */ /* 0x000fc800078e0008 */
[----:B------:R-:W-:Y:S01]  /*0340*/  IMAD.IADD R9, R9, 0x1, R25 ;  /* 0x0000000109097824 */ /* 0x000fe200078e0219 */
[----:B---3--:R-:W-:-:S04]  /*0350*/  LEA R10, P1, R8, R4, 0x1 ;  /* 0x00000004080a7211 */ /* 0x008fc800078208ff */
[----:B------:R-:W-:Y:S02]  /*0360*/  LEA.HI.X R11, R8, R5, R9, 0x1, P1 ;  /* 0x00000005080b7211 */ /* 0x000fe400008f0c09 */
[----:B------:R-:W-:Y:S02]  /*0370*/  ISETP.GE.U32.AND P1, PT, R7, R2, PT ;  /* 0x000000020700720c */ /* 0x000fe40003f26070 */
[----:B------:R-:W-:Y:S01]  /*0380*/  SHF.R.S32.HI R9, RZ, 0x1f, R7 ;  /* 0x0000001fff097819 */ /* 0x000fe20000011407 */
[----:B--2---:R0:W-:Y:S01]  /*0390*/  STG.E.U16 desc[UR10][R10.64], R21 ;  /* 0x000000150a007986 */ /* 0x0041e2000c10150a */
[----:B------:R-:W-:Y:S02]  /*03a0*/  IADD3 R8, PT, PT, R15, R7, RZ ;  /* 0x000000070f087210 */ /* 0x000fe40007ffe0ff */
[----:B------:R-:W-:-:S03]  /*03b0*/  ISETP.GE.U32.AND.EX P1, PT, R9, R3, PT, P1 ;  /* 0x000000030900720c */ /* 0x000fc60003f26110 */
[----:B------:R-:W-:-:S10]  /*03c0*/  IMAD.MOV.U32 R7, RZ, RZ, R8 ;  /* 0x000000ffff077224 */ /* 0x000fd400078e0008 */
[----:B0-----:R-:W-:Y:S05]  /*03d0*/  @!P1 BRA `(.L_x_22) ;  /* 0xfffffffc00cc9947 */ /* 0x001fea000383ffff */
.L_x_21:
[----:B------:R-:W-:Y:S05]  /*03e0*/  BSYNC.RECONVERGENT B1 ;  /* 0x0000000000017941 */ /* 0x000fea0003800200 */
.L_x_20:
[----:B------:R-:W0:Y:S01]  /*03f0*/  LDCU.64 UR4, c[0x0][0x390] ;  /* 0x00007200ff0477ac */ /* 0x000e220008000a00 */
[----:B------:R-:W-:-:S04]  /*0400*/  IADD3 R18, PT, PT, R17, R18, RZ ;  /* 0x0000001211127210 */ /* 0x000fc80007ffe0ff */
[----:B------:R-:W-:Y:S02]  /*0410*/  SHF.R.S32.HI R2, RZ, 0x1f, R18 ;  /* 0x0000001fff027819 */ /* 0x000fe40000011412 */
[----:B0-----:R-:W-:-:S04]  /*0420*/  ISETP.GE.U32.AND P1, PT, R18, UR4, PT ;  /* 0x0000000412007c0c */ /* 0x001fc8000bf26070 */
[----:B------:R-:W-:-:S13]  /*0430*/  ISETP.GE.U32.AND.EX P1, PT, R2, UR5, PT, P1 ;  /* 0x0000000502007c0c */ /* 0x000fda000bf26110 */
[----:B------:R-:W-:Y:S05]  /*0440*/  @!P1 BRA `(.L_x_23) ;  /* 0xfffffffc00709947 */ /* 0x000fea000383ffff */
.L_x_19:
[----:B------:R-:W-:Y:S05]  /*0450*/  BSYNC.RECONVERGENT B0 ;  /* 0x0000000000007941 */ /* 0x000fea0003800200 */
.L_x_18:
[----:B------:R-:W0:Y:S01]  /*0460*/  LDCU.64 UR4, c[0x0][0x398] ;  /* 0x00007300ff0477ac */ /* 0x000e220008000a00 */
[----:B------:R-:W-:-:S05]  /*0470*/  IMAD.IADD R12, R23, 0x1, R12 ;  /* 0x00000001170c7824 */ /* 0x000fca00078e020c */
[----:B------:R-:W-:Y:S02]  /*0480*/  SHF.R.S32.HI R2, RZ, 0x1f, R12 ;  /* 0x0000001fff027819 */ /* 0x000fe4000001140c */
[----:B0-----:R-:W-:-:S04]  /*0490*/  ISETP.GE.U32.AND P1, PT, R12, UR4, PT ;  /* 0x000000040c007c0c */ /* 0x001fc8000bf26070 */
[----:B------:R-:W-:-:S13]  /*04a0*/  ISETP.GE.U32.AND.EX P1, PT, R2, UR5, PT, P1 ;  /* 0x0000000502007c0c */ /* 0x000fda000bf26110 */
[----:B------:R-:W-:Y:S05]  /*04b0*/  @!P1 BRA `(.L_x_24) ;  /* 0xfffffffc00489947 */ /* 0x000fea000383ffff */
[----:B------:R-:W-:Y:S05]  /*04c0*/  EXIT ;  /* 0x000000000000794d */ /* 0x000fea0003800000 */
.L_x_25:
        /* <DEDUP_REMOVED lines=11> */
.L_x_105:


//--------------------- .text.fill_pitched_int16  --------------------------
	.section	.text.fill_pitched_int16,"ax",@progbits
	.align	128
        .global         fill_pitched_int16
        .type           fill_pitched_int16,@function
        .size           fill_pitched_int16,(.L_x_106 - fill_pitched_int16)
        .other          fill_pitched_int16,@"STO_CUDA_ENTRY STV_DEFAULT"
fill_pitched_int16:
.text.fill_pitched_int16:
        /* <DEDUP_REMOVED lines=30> */
.L_x_32:
[----:B------:R-:W-:Y:S04]  /*01e0*/  BSSY.RECONVERGENT B0, `(.L_x_26) ;  /* 0x0000027000007945 */ /* 0x000fe80003800200 */
[----:B------:R-:W-:Y:S05]  /*01f0*/  @P0 BRA `(.L_x_27) ;  /* 0x0000000000940947 */ /* 0x000fea0003800000 */
[----:B------:R-:W-:-:S07]  /*0200*/  IMAD.MOV.U32 R18, RZ, RZ, R0 ;  /* 0x000000ffff127224 */ /* 0x000fce00078e0000 */
.L_x_31:
        /* <DEDUP_REMOVED lines=16> */
.L_x_30:
        /* <DEDUP_REMOVED lines=13> */
.L_x_29:
[----:B------:R-:W-:Y:S05]  /*03e0*/  BSYNC.RECONVERGENT B1 ;  /* 0x0000000000017941 */ /* 0x000fea0003800200 */
.L_x_28:
[----:B------:R-:W0:Y:S01]  /*03f0*/  LDCU.64 UR4, c[0x0][0x390] ;  /* 0x00007200ff0477ac */ /* 0x000e220008000a00 */
[----:B------:R-:W-:-:S04]  /*0400*/  IADD3 R18, PT, PT, R17, R18, RZ ;  /* 0x0000001211127210 */ /* 0x000fc80007ffe0ff */
[----:B------:R-:W-:Y:S02]  /*0410*/  SHF.R.S32.HI R2, RZ, 0x1f, R18 ;  /* 0x0000001fff027819 */ /* 0x000fe40000011412 */
[----:B0-----:R-:W-:-:S04]  /*0420*/  ISETP.GE.U32.AND P1, PT, R18, UR4, PT ;  /* 0x0000000412007c0c */ /* 0x001fc8000bf26070 */
[----:B------:R-:W-:-:S13]  /*0430*/  ISETP.GE.U32.AND.EX P1, PT, R2, UR5, PT, P1 ;  /* 0x0000000502007c0c */ /* 0x000fda000bf26110 */
[----:B------:R-:W-:Y:S05]  /*0440*/  @!P1 BRA `(.L_x_31) ;  /* 0xfffffffc00709947 */ /* 0x000fea000383ffff */
.L_x_27:
[----:B------:R-:W-:Y:S05]  /*0450*/  BSYNC.RECONVERGENT B0 ;  /* 0x0000000000007941 */ /* 0x000fea0003800200 */
.L_x_26:
[----:B------:R-:W0:Y:S01]  /*0460*/  LDCU.64 UR4, c[0x0][0x398] ;  /* 0x00007300ff0477ac */ /* 0x000e220008000a00 */
[----:B------:R-:W-:-:S05]  /*0470*/  IMAD.IADD R12, R23, 0x1, R12 ;  /* 0x00000001170c7824 */ /* 0x000fca00078e020c */
[----:B------:R-:W-:Y:S02]  /*0480*/  SHF.R.S32.HI R2, RZ, 0x1f, R12 ;  /* 0x0000001fff027819 */ /* 0x000fe4000001140c */
[----:B0-----:R-:W-:-:S04]  /*0490*/  ISETP.GE.U32.AND P1, PT, R12, UR4, PT ;  /* 0x000000040c007c0c */ /* 0x001fc8000bf26070 */
[----:B------:R-:W-:-:S13]  /*04a0*/  ISETP.GE.U32.AND.EX P1, PT, R2, UR5, PT, P1 ;  /* 0x0000000502007c0c */ /* 0x000fda000bf26110 */
[----:B------:R-:W-:Y:S05]  /*04b0*/  @!P1 BRA `(.L_x_32) ;  /* 0xfffffffc00489947 */ /* 0x000fea000383ffff */
[----:B------:R-:W-:Y:S05]  /*04c0*/  EXIT ;  /* 0x000000000000794d */ /* 0x000fea0003800000 */
.L_x_33:
        /* <DEDUP_REMOVED lines=11> */
.L_x_106:


//--------------------- .text.fill_pitched_uint32 --------------------------
	.section	.text.fill_pitched_uint32,"ax",@progbits
	.align	128
        .global         fill_pitched_uint32
        .type           fill_pitched_uint32,@function
        .size           fill_pitched_uint32,(.L_x_107 - fill_pitched_uint32)
        .other          fill_pitched_uint32,@"STO_CUDA_ENTRY STV_DEFAULT"
fill_pitched_uint32:
.text.fill_pitched_uint32:
        /* <DEDUP_REMOVED lines=30> */
.L_x_40:
[----:B------:R-:W-:Y:S04]  /*01e0*/  BSSY.RECONVERGENT B0, `(.L_x_34) ;  /* 0x0000027000007945 */ /* 0x000fe80003800200 */
[----:B------:R-:W-:Y:S05]  /*01f0*/  @P0 BRA `(.L_x_35) ;  /* 0x0000000000940947 */ /* 0x000fea0003800000 */
[----:B------:R-:W-:-:S07]  /*0200*/  IMAD.MOV.U32 R18, RZ, RZ, R0 ;  /* 0x000000ffff127224 */ /* 0x000fce00078e0000 */
.L_x_39:
        /* <DEDUP_REMOVED lines=8> */
[----:B------:R-:W2:Y:S08]  /*0290*/  LDC R21, c[0x0][0x3a8] ;  /* 0x0000ea00ff157b82 */ /* 0x000eb00000000800 */
[----:B------:R-:W3:Y:S01]  /*02a0*/  LDC.64 R4, c[0x0][0x380] ;  /* 0x0000e000ff047b82 */ /* 0x000ee20000000a00 */
[----:B0-----:R-:W-:-:S05]  /*02b0*/  IMAD R19, R12, UR4, R18 ;  /* 0x000000040c137c24 */ /* 0x001fca000f8e0212 */
[----:B------:R-:W-:-:S05]  /*02c0*/  SHF.R.S32.HI R9, RZ, 0x1f, R19 ;  /* 0x0000001fff097819 */ /* 0x000fca0000011413 */
[----:B-1----:R-:W-:Y:S01]  /*02d0*/  IMAD R8, R9, R6, RZ ;  /* 0x0000000609087224 */ /* 0x002fe200078e02ff */
[----:B------:R-:W-:-:S03]  /*02e0*/  MOV R9, R16 ;  /* 0x0000001000097202 */ /* 0x000fc60000000f00 */
[----:B------:R-:W-:Y:S02]  /*02f0*/  IMAD R25, R19, R7, R8 ;  /* 0x0000000713197224 */ /* 0x000fe400078e0208 */
[----:B------:R-:W-:-:S07]  /*0300*/  IMAD.MOV.U32 R7, RZ, RZ, R14 ;  /* 0x000000ffff077224 */ /* 0x000fce00078e000e */
.L_x_38:
        /* <DEDUP_REMOVED lines=8> */
[----:B--2---:R0:W-:Y:S01]  /*0390*/  STG.E desc[UR10][R10.64], R21 ;  /* 0x000000150a007986 */ /* 0x0041e2000c10190a */
[----:B------:R-:W-:Y:S02]  /*03a0*/  IADD3 R8, PT, PT, R15, R7, RZ ;  /* 0x000000070f087210 */ /* 0x000fe40007ffe0ff */
[----:B------:R-:W-:-:S03]  /*03b0*/  ISETP.GE.U32.AND.EX P1, PT, R9, R3, PT, P1 ;  /* 0x000000030900720c */ /* 0x000fc60003f26110 */
[----:B------:R-:W-:-:S10]  /*03c0*/  IMAD.MOV.U32 R7, RZ, RZ, R8 ;  /* 0x000000ffff077224 */ /* 0x000fd400078e0008 */
[----:B0-----:R-:W-:Y:S05]  /*03d0*/  @!P1 BRA `(.L_x_38) ;  /* 0xfffffffc00cc9947 */ /* 0x001fea000383ffff */
.L_x_37:
[----:B------:R-:W-:Y:S05]  /*03e0*/  BSYNC.RECONVERGENT B1 ;  /* 0x0000000000017941 */ /* 0x000fea0003800200 */
.L_x_36:
[----:B------:R-:W0:Y:S01]  /*03f0*/  LDCU.64 UR4, c[0x0][0x390] ;  /* 0x00007200ff0477ac */ /* 0x000e220008000a00 */
[----:B------:R-:W-:-:S04]  /*0400*/  IADD3 R18, PT, PT, R17, R18, RZ ;  /* 0x0000001211127210 */ /* 0x000fc80007ffe0ff */
[----:B------:R-:W-:Y:S02]  /*0410*/  SHF.R.S32.HI R2, RZ, 0x1f, R18 ;  /* 0x0000001fff027819 */ /* 0x000fe40000011412 */
[----:B0-----:R-:W-:-:S04]  /*0420*/  ISETP.GE.U32.AND P1, PT, R18, UR4, PT ;  /* 0x0000000412007c0c */ /* 0x001fc8000bf26070 */
[----:B------:R-:W-:-:S13]  /*0430*/  ISETP.GE.U32.AND.EX P1, PT, R2, UR5, PT, P1 ;  /* 0x0000000502007c0c */ /* 0x000fda000bf26110 */
[----:B------:R-:W-:Y:S05]  /*0440*/  @!P1 BRA `(.L_x_39) ;  /* 0xfffffffc00709947 */ /* 0x000fea000383ffff */
.L_x_35:
[----:B------:R-:W-:Y:S05]  /*0450*/  BSYNC.RECONVERGENT B0 ;  /* 0x0000000000007941 */ /* 0x000fea0003800200 */
.L_x_34:
[----:B------:R-:W0:Y:S01]  /*0460*/  LDCU.64 UR4, c[0x0][0x398] ;  /* 0x00007300ff0477ac */ /* 0x000e220008000a00 */
[----:B------:R-:W-:-:S05]  /*0470*/  IMAD.IADD R12, R23, 0x1, R12 ;  /* 0x00000001170c7824 */ /* 0x000fca00078e020c */
[----:B------:R-:W-:Y:S02]  /*0480*/  SHF.R.S32.HI R2, RZ, 0x1f, R12 ;  /* 0x0000001fff027819 */ /* 0x000fe4000001140c */
[----:B0-----:R-:W-:-:S04]  /*0490*/  ISETP.GE.U32.AND P1, PT, R12, UR4, PT ;  /* 0x000000040c007c0c */ /* 0x001fc8000bf26070 */
[----:B------:R-:W-:-:S13]  /*04a0*/  ISETP.GE.U32.AND.EX P1, PT, R2, UR5, PT, P1 ;  /* 0x0000000502007c0c */ /* 0x000fda000bf26110 */
[----:B------:R-:W-:Y:S05]  /*04b0*/  @!P1 BRA `(.L_x_40) ;  /* 0xfffffffc00489947 */ /* 0x000fea000383ffff */
[----:B------:R-:W-:Y:S05]  /*04c0*/  EXIT ;  /* 0x000000000000794d */ /* 0x000fea0003800000 */
.L_x_41:
        /* <DEDUP_REMOVED lines=11> */
.L_x_107:


//--------------------- .text.fill_pitched_int32  --------------------------
	.section	.text.fill_pitched_int32,"ax",@progbits
	.align	128
        .global         fill_pitched_int32
        .type           fill_pitched_int32,@function
        .size           fill_pitched_int32,(.L_x_108 - fill_pitched_int32)
        .other          fill_pitched_int32,@"STO_CUDA_ENTRY STV_DEFAULT"
fill_pitched_int32:
.text.fill_pitched_int32:
        /* <DEDUP_REMOVED lines=30> */
.L_x_48:
[----:B------:R-:W-:Y:S04]  /*01e0*/  BSSY.RECONVERGENT B0, `(.L_x_42) ;  /* 0x0000027000007945 */ /* 0x000fe80003800200 */
[----:B------:R-:W-:Y:S05]  /*01f0*/  @P0 BRA `(.L_x_43) ;  /* 0x0000000000940947 */ /* 0x000fea0003800000 */
[----:B------:R-:W-:-:S07]  /*0200*/  IMAD.MOV.U32 R18, RZ, RZ, R0 ;  /* 0x000000ffff127224 */ /* 0x000fce00078e0000 */
.L_x_47:
        /* <DEDUP_REMOVED lines=16> */
.L_x_46:
        /* <DEDUP_REMOVED lines=13> */
.L_x_45:
[----:B------:R-:W-:Y:S05]  /*03e0*/  BSYNC.RECONVERGENT B1 ;  /* 0x0000000000017941 */ /* 0x000fea0003800200 */
.L_x_44:
[----:B------:R-:W0:Y:S01]  /*03f0*/  LDCU.64 UR4, c[0x0][0x390] ;  /* 0x00007200ff0477ac */ /* 0x000e220008000a00 */
[----:B------:R-:W-:-:S04]  /*0400*/  IADD3 R18, PT, PT, R17, R18, RZ ;  /* 0x0000001211127210 */ /* 0x000fc80007ffe0ff */
[----:B------:R-:W-:Y:S02]  /*0410*/  SHF.R.S32.HI R2, RZ, 0x1f, R18 ;  /* 0x0000001fff027819 */ /* 0x000fe40000011412 */
[----:B0-----:R-:W-:-:S04]  /*0420*/  ISETP.GE.U32.AND P1, PT, R18, UR4, PT ;  /* 0x0000000412007c0c */ /* 0x001fc8000bf26070 */
[----:B------:R-:W-:-:S13]  /*0430*/  ISETP.GE.U32.AND.EX P1, PT, R2, UR5, PT, P1 ;  /* 0x0000000502007c0c */ /* 0x000fda000bf26110 */
[----:B------:R-:W-:Y:S05]  /*0440*/  @!P1 BRA `(.L_x_47) ;  /* 0xfffffffc00709947 */ /* 0x000fea000383ffff */
.L_x_43:
[----:B------:R-:W-:Y:S05]  /*0450*/  BSYNC.RECONVERGENT B0 ;  /* 0x0000000000007941 */ /* 0x000fea0003800200 */
.L_x_42:
[----:B------:R-:W0:Y:S01]  /*0460*/  LDCU.64 UR4, c[0x0][0x398] ;  /* 0x00007300ff0477ac */ /* 0x000e220008000a00 */
[----:B------:R-:W-:-:S05]  /*0470*/  IMAD.IADD R12, R23, 0x1, R12 ;  /* 0x00000001170c7824 */ /* 0x000fca00078e020c */
[----:B------:R-:W-:Y:S02]  /*0480*/  SHF.R.S32.HI R2, RZ, 0x1f, R12 ;  /* 0x0000001fff027819 */ /* 0x000fe4000001140c */
[----:B0-----:R-:W-:-:S04]  /*0490*/  ISETP.GE.U32.AND P1, PT, R12, UR4, PT ;  /* 0x000000040c007c0c */ /* 0x001fc8000bf26070 */
[----:B------:R-:W-:-:S13]  /*04a0*/  ISETP.GE.U32.AND.EX P1, PT, R2, UR5, PT, P1 ;  /* 0x0000000502007c0c */ /* 0x000fda000bf26110 */
[----:B------:R-:W-:Y:S05]  /*04b0*/  @!P1 BRA `(.L_x_48) ;  /* 0xfffffffc00489947 */ /* 0x000fea000383ffff */
[----:B------:R-:W-:Y:S05]  /*04c0*/  EXIT ;  /* 0x000000000000794d */ /* 0x000fea0003800000 */
.L_x_49:
        /* <DEDUP_REMOVED lines=11> */
.L_x_108:


//--------------------- .text.fill_pitched_uint64 --------------------------
	.section	.text.fill_pitched_uint64,"ax",@progbits
	.align	128
        .global         fill_pitched_uint64
        .type           fill_pitched_uint64,@function
        .size           fill_pitched_uint64,(.L_x_109 - fill_pitched_uint64)
        .other          fill_pitched_uint64,@"STO_CUDA_ENTRY STV_DEFAULT"
fill_pitched_uint64:
.text.fill_pitched_uint64:
        /* <DEDUP_REMOVED lines=30> */
.L_x_56:
[----:B------:R-:W-:Y:S04]  /*01e0*/  BSSY.RECONVERGENT B0, `(.L_x_50) ;  /* 0x0000027000007945 */ /* 0x000fe80003800200 */
[----:B------:R-:W-:Y:S05]  /*01f0*/  @P0 BRA `(.L_x_51) ;  /* 0x0000000000940947 */ /* 0x000fea0003800000 */
[----:B------:R-:W-:-:S07]  /*0200*/  IMAD.MOV.U32 R20, RZ, RZ, R0 ;  /* 0x000000ffff147224 */ /* 0x000fce00078e0000 */
.L_x_55:
        /* <DEDUP_REMOVED lines=8> */
[----:B------:R-:W2:Y:S08]  /*0290*/  LDC.64 R4, c[0x0][0x3a8] ;  /* 0x0000ea00ff047b82 */ /* 0x000eb00000000a00 */
[----:B------:R-:W3:Y:S01]  /*02a0*/  LDC.64 R6, c[0x0][0x380] ;  /* 0x0000e000ff067b82 */ /* 0x000ee20000000a00 */
[----:B0-----:R-:W-:-:S05]  /*02b0*/  IMAD R23, R14, UR4, R20 ;  /* 0x000000040e177c24 */ /* 0x001fca000f8e0214 */
[----:B------:R-:W-:-:S05]  /*02c0*/  SHF.R.S32.HI R11, RZ, 0x1f, R23 ;  /* 0x0000001fff0b7819 */ /* 0x000fca0000011417 */
[----:B-1----:R-:W-:Y:S01]  /*02d0*/  IMAD R10, R11, R8, RZ ;  /* 0x000000080b0a7224 */ /* 0x002fe200078e02ff */
[----:B------:R-:W-:-:S03]  /*02e0*/  MOV R11, R18 ;  /* 0x00000012000b7202 */ /* 0x000fc60000000f00 */
[----:B------:R-:W-:Y:S02]  /*02f0*/  IMAD R25, R23, R9, R10 ;  /* 0x0000000917197224 */ /* 0x000fe400078e020a */
[----:B------:R-:W-:-:S07]  /*0300*/  IMAD.MOV.U32 R9, RZ, RZ, R16 ;  /* 0x000000ffff097224 */ /* 0x000fce00078e0010 */
.L_x_54:
        /* <DEDUP_REMOVED lines=8> */
[----:B--2---:R0:W-:Y:S01]  /*0390*/  STG.E.64 desc[UR10][R12.64], R4 ;  /* 0x000000040c007986 */ /* 0x0041e2000c101b0a */
[----:B------:R-:W-:Y:S02]  /*03a0*/  IADD3 R10, PT, PT, R17, R9, RZ ;  /* 0x00000009110a7210 */ /* 0x000fe40007ffe0ff */
[----:B------:R-:W-:-:S03]  /*03b0*/  ISETP.GE.U32.AND.EX P1, PT, R11, R3, PT, P1 ;  /* 0x000000030b00720c */ /* 0x000fc60003f26110 */
[----:B------:R-:W-:-:S10]  /*03c0*/  IMAD.MOV.U32 R9, RZ, RZ, R10 ;  /* 0x000000ffff097224 */ /* 0x000fd400078e000a */
[----:B0-----:R-:W-:Y:S05]  /*03d0*/  @!P1 BRA `(.L_x_54) ;  /* 0xfffffffc00cc9947 */ /* 0x001fea000383ffff */
.L_x_53:
[----:B------:R-:W-:Y:S05]  /*03e0*/  BSYNC.RECONVERGENT B1 ;  /* 0x0000000000017941 */ /* 0x000fea0003800200 */
.L_x_52:
[----:B------:R-:W0:Y:S01]  /*03f0*/  LDCU.64 UR4, c[0x0][0x390] ;  /* 0x00007200ff0477ac */ /* 0x000e220008000a00 */
[----:B------:R-:W-:-:S04]  /*0400*/  IADD3 R20, PT, PT, R19, R20, RZ ;  /* 0x0000001413147210 */ /* 0x000fc80007ffe0ff */
[----:B------:R-:W-:Y:S02]  /*0410*/  SHF.R.S32.HI R2, RZ, 0x1f, R20 ;  /* 0x0000001fff027819 */ /* 0x000fe40000011414 */
[----:B0-----:R-:W-:-:S04]  /*0420*/  ISETP.GE.U32.AND P1, PT, R20, UR4, PT ;  /* 0x0000000414007c0c */ /* 0x001fc8000bf26070 */
[----:B------:R-:W-:-:S13]  /*0430*/  ISETP.GE.U32.AND.EX P1, PT, R2, UR5, PT, P1 ;  /* 0x0000000502007c0c */ /* 0x000fda000bf26110 */
[----:B------:R-:W-:Y:S05]  /*0440*/  @!P1 BRA `(.L_x_55) ;  /* 0xfffffffc00709947 */ /* 0x000fea000383ffff */
.L_x_51:
[----:B------:R-:W-:Y:S05]  /*0450*/  BSYNC.RECONVERGENT B0 ;  /* 0x0000000000007941 */ /* 0x000fea0003800200 */
.L_x_50:
[----:B------:R-:W0:Y:S01]  /*0460*/  LDCU.64 UR4, c[0x0][0x398] ;  /* 0x00007300ff0477ac */ /* 0x000e220008000a00 */
[----:B------:R-:W-:-:S05]  /*0470*/  IMAD.IADD R14, R21, 0x1, R14 ;  /* 0x00000001150e7824 */ /* 0x000fca00078e020e */
[----:B------:R-:W-:Y:S02]  /*0480*/  SHF.R.S32.HI R2, RZ, 0x1f, R14 ;  /* 0x0000001fff027819 */ /* 0x000fe4000001140e */
[----:B0-----:R-:W-:-:S04]  /*0490*/  ISETP.GE.U32.AND P1, PT, R14, UR4, PT ;  /* 0x000000040e007c0c */ /* 0x001fc8000bf26070 */
[----:B------:R-:W-:-:S13]  /*04a0*/  ISETP.GE.U32.AND.EX P1, PT, R2, UR5, PT, P1 ;  /* 0x0000000502007c0c */ /* 0x000fda000bf26110 */
[----:B------:R-:W-:Y:S05]  /*04b0*/  @!P1 BRA `(.L_x_56) ;  /* 0xfffffffc00489947 */ /* 0x000fea000383ffff */
[----:B------:R-:W-:Y:S05]  /*04c0*/  EXIT ;  /* 0x000000000000794d */ /* 0x000fea0003800000 */
.L_x_57:
        /* <DEDUP_REMOVED lines=11> */
.L_x_109:


//--------------------- .text.fill_pitched_int64  --------------------------
	.section	.text.fill_pitched_int64,"ax",@progbits
	.align	128
        .global         fill_pitched_int64
        .type           fill_pitched_int64,@function
        .size           fill_pitched_int64,(.L_x_110 - fill_pitched_int64)
        .other          fill_pitched_int64,@"STO_CUDA_ENTRY STV_DEFAULT"
fill_pitched_int64:
.text.fill_pitched_int64:
        /* <DEDUP_REMOVED lines=30> */
.L_x_64:
[----:B------:R-:W-:Y:S04]  /*01e0*/  BSSY.RECONVERGENT B0, `(.L_x_58) ;  /* 0x0000027000007945 */ /* 0x000fe80003800200 */
[----:B------:R-:W-:Y:S05]  /*01f0*/  @P0 BRA `(.L_x_59) ;  /* 0x0000000000940947 */ /* 0x000fea0003800000 */
[----:B------:R-:W-:-:S07]  /*0200*/  IMAD.MOV.U32 R20, RZ, RZ, R0 ;  /* 0x000000ffff147224 */ /* 0x000fce00078e0000 */
.L_x_63:
        /* <DEDUP_REMOVED lines=16> */
.L_x_62:
        /* <DEDUP_REMOVED lines=13> */
.L_x_61:
[----:B------:R-:W-:Y:S05]  /*03e0*/  BSYNC.RECONVERGENT B1 ;  /* 0x0000000000017941 */ /* 0x000fea0003800200 */
.L_x_60:
[----:B------:R-:W0:Y:S01]  /*03f0*/  LDCU.64 UR4, c[0x0][0x390] ;  /* 0x00007200ff0477ac */ /* 0x000e220008000a00 */
[----:B------:R-:W-:-:S04]  /*0400*/  IADD3 R20, PT, PT, R19, R20, RZ ;  /* 0x0000001413147210 */ /* 0x000fc80007ffe0ff */
[----:B------:R-:W-:Y:S02]  /*0410*/  SHF.R.S32.HI R2, RZ, 0x1f, R20 ;  /* 0x0000001fff027819 */ /* 0x000fe40000011414 */
[----:B0-----:R-:W-:-:S04]  /*0420*/  ISETP.GE.U32.AND P1, PT, R20, UR4, PT ;  /* 0x0000000414007c0c */ /* 0x001fc8000bf26070 */
[----:B------:R-:W-:-:S13]  /*0430*/  ISETP.GE.U32.AND.EX P1, PT, R2, UR5, PT, P1 ;  /* 0x0000000502007c0c */ /* 0x000fda000bf26110 */
[----:B------:R-:W-:Y:S05]  /*0440*/  @!P1 BRA `(.L_x_63) ;  /* 0xfffffffc00709947 */ /* 0x000fea000383ffff */
.L_x_59:
[----:B------:R-:W-:Y:S05]  /*0450*/  BSYNC.RECONVERGENT B0 ;  /* 0x0000000000007941 */ /* 0x000fea0003800200 */
.L_x_58:
[----:B------:R-:W0:Y:S01]  /*0460*/  LDCU.64 UR4, c[0x0][0x398] ;  /* 0x00007300ff0477ac */ /* 0x000e220008000a00 */
[----:B------:R-:W-:-:S05]  /*0470*/  IMAD.IADD R14, R21, 0x1, R14 ;  /* 0x00000001150e7824 */ /* 0x000fca00078e020e */
[----:B------:R-:W-:Y:S02]  /*0480*/  SHF.R.S32.HI R2, RZ, 0x1f, R14 ;  /* 0x0000001fff027819 */ /* 0x000fe4000001140e */
[----:B0-----:R-:W-:-:S04]  /*0490*/  ISETP.GE.U32.AND P1, PT, R14, UR4, PT ;  /* 0x000000040e007c0c */ /* 0x001fc8000bf26070 */
[----:B------:R-:W-:-:S13]  /*04a0*/  ISETP.GE.U32.AND.EX P1, PT, R2, UR5, PT, P1 ;  /* 0x0000000502007c0c */ /* 0x000fda000bf26110 */
[----:B------:R-:W-:Y:S05]  /*04b0*/  @!P1 BRA `(.L_x_64) ;  /* 0xfffffffc00489947 */ /* 0x000fea000383ffff */
[----:B------:R-:W-:Y:S05]  /*04c0*/  EXIT ;  /* 0x000000000000794d */ /* 0x000fea0003800000 */
.L_x_65:
        /* <DEDUP_REMOVED lines=11> */
.L_x_110:


//--------------------- .text.fill_pitched_float  --------------------------
	.section	.text.fill_pitched_float,"ax",@progbits
	.align	128
        .global         fill_pitched_float
        .type           fill_pitched_float,@function
        .size           fill_pitched_float,(.L_x_111 - fill_pitched_float)
        .other          fill_pitched_float,@"STO_CUDA_ENTRY STV_DEFAULT"
fill_pitched_float:
.text.fill_pitched_float:
        /* <DEDUP_REMOVED lines=30> */
.L_x_72:
[----:B------:R-:W-:Y:S04]  /*01e0*/  BSSY.RECONVERGENT B0, `(.L_x_66) ;  /* 0x0000027000007945 */ /* 0x000fe80003800200 */
[----:B------:R-:W-:Y:S05]  /*01f0*/  @P0 BRA `(.L_x_67) ;  /* 0x0000000000940947 */ /* 0x000fea0003800000 */
[----:B------:R-:W-:-:S07]  /*0200*/  IMAD.MOV.U32 R18, RZ, RZ, R0 ;  /* 0x000000ffff127224 */ /* 0x000fce00078e0000 */
.L_x_71:
        /* <DEDUP_REMOVED lines=16> */
.L_x_70:
        /* <DEDUP_REMOVED lines=13> */
.L_x_69:
[----:B------:R-:W-:Y:S05]  /*03e0*/  BSYNC.RECONVERGENT B1 ;  /* 0x0000000000017941 */ /* 0x000fea0003800200 */
.L_x_68:
[----:B------:R-:W0:Y:S01]  /*03f0*/  LDCU.64 UR4, c[0x0][0x390] ;  /* 0x00007200ff0477ac */ /* 0x000e220008000a00 */
[----:B------:R-:W-:-:S04]  /*0400*/  IADD3 R18, PT, PT, R17, R18, RZ ;  /* 0x0000001211127210 */ /* 0x000fc80007ffe0ff */
[----:B------:R-:W-:Y:S02]  /*0410*/  SHF.R.S32.HI R2, RZ, 0x1f, R18 ;  /* 0x0000001fff027819 */ /* 0x000fe40000011412 */
[----:B0-----:R-:W-:-:S04]  /*0420*/  ISETP.GE.U32.AND P1, PT, R18, UR4, PT ;  /* 0x0000000412007c0c */ /* 0x001fc8000bf26070 */
[----:B------:R-:W-:-:S13]  /*0430*/  ISETP.GE.U32.AND.EX P1, PT, R2, UR5, PT, P1 ;  /* 0x0000000502007c0c */ /* 0x000fda000bf26110 */
[----:B------:R-:W-:Y:S05]  /*0440*/  @!P1 BRA `(.L_x_71) ;  /* 0xfffffffc00709947 */ /* 0x000fea000383ffff */
.L_x_67:
[----:B------:R-:W-:Y:S05]  /*0450*/  BSYNC.RECONVERGENT B0 ;  /* 0x0000000000007941 */ /* 0x000fea0003800200 */
.L_x_66:
[----:B------:R-:W0:Y:S01]  /*0460*/  LDCU.64 UR4, c[0x0][0x398] ;  /* 0x00007300ff0477ac */ /* 0x000e220008000a00 */
[----:B------:R-:W-:-:S05]  /*0470*/  IMAD.IADD R12, R23, 0x1, R12 ;  /* 0x00000001170c7824 */ /* 0x000fca00078e020c */
[----:B------:R-:W-:Y:S02]  /*0480*/  SHF.R.S32.HI R2, RZ, 0x1f, R12 ;  /* 0x0000001fff027819 */ /* 0x000fe4000001140c */
[----:B0-----:R-:W-:-:S04]  /*0490*/  ISETP.GE.U32.AND P1, PT, R12, UR4, PT ;  /* 0x000000040c007c0c */ /* 0x001fc8000bf26070 */
[----:B------:R-:W-:-:S13]  /*04a0*/  ISETP.GE.U32.AND.EX P1, PT, R2, UR5, PT, P1 ;  /* 0x0000000502007c0c */ /* 0x000fda000bf26110 */
[----:B------:R-:W-:Y:S05]  /*04b0*/  @!P1 BRA `(.L_x_72) ;  /* 0xfffffffc00489947 */ /* 0x000fea000383ffff */
[----:B------:R-:W-:Y:S05]  /*04c0*/  EXIT ;  /* 0x000000000000794d */ /* 0x000fea0003800000 */
.L_x_73:
        /* <DEDUP_REMOVED lines=11> */
.L_x_111:


//--------------------- .text.fill_pitched_double --------------------------
	.section	.text.fill_pitched_double,"ax",@progbits
	.align	128
        .global         fill_pitched_double
        .type           fill_pitched_double,@function
        .size           fill_pitched_double,(.L_x_112 - fill_pitched_double)
        .other          fill_pitched_double,@"STO_CUDA_ENTRY STV_DEFAULT"
fill_pitched_double:
.text.fill_pitched_double:
        /* <DEDUP_REMOVED lines=30> */
.L_x_80:
[----:B------:R-:W-:Y:S04]  /*01e0*/  BSSY.RECONVERGENT B0, `(.L_x_74) ;  /* 0x0000027000007945 */ /* 0x000fe80003800200 */
[----:B------:R-:W-:Y:S05]  /*01f0*/  @P0 BRA `(.L_x_75) ;  /* 0x0000000000940947 */ /* 0x000fea0003800000 */
[----:B------:R-:W-:-:S07]  /*0200*/  IMAD.MOV.U32 R20, RZ, RZ, R0 ;  /* 0x000000ffff147224 */ /* 0x000fce00078e0000 */
.L_x_79:
        /* <DEDUP_REMOVED lines=16> */
.L_x_78:
        /* <DEDUP_REMOVED lines=13> */
.L_x_77:
[----:B------:R-:W-:Y:S05]  /*03e0*/  BSYNC.RECONVERGENT B1 ;  /* 0x0000000000017941 */ /* 0x000fea0003800200 */
.L_x_76:
[----:B------:R-:W0:Y:S01]  /*03f0*/  LDCU.64 UR4, c[0x0][0x390] ;  /* 0x00007200ff0477ac */ /* 0x000e220008000a00 */
[----:B------:R-:W-:-:S04]  /*0400*/  IADD3 R20, PT, PT, R19, R20, RZ ;  /* 0x0000001413147210 */ /* 0x000fc80007ffe0ff */
[----:B------:R-:W-:Y:S02]  /*0410*/  SHF.R.S32.HI R2, RZ, 0x1f, R20 ;  /* 0x0000001fff027819 */ /* 0x000fe40000011414 */
[----:B0-----:R-:W-:-:S04]  /*0420*/  ISETP.GE.U32.AND P1, PT, R20, UR4, PT ;  /* 0x0000000414007c0c */ /* 0x001fc8000bf26070 */
[----:B------:R-:W-:-:S13]  /*0430*/  ISETP.GE.U32.AND.EX P1, PT, R2, UR5, PT, P1 ;  /* 0x0000000502007c0c */ /* 0x000fda000bf26110 */
[----:B------:R-:W-:Y:S05]  /*0440*/  @!P1 BRA `(.L_x_79) ;  /* 0xfffffffc00709947 */ /* 0x000fea000383ffff */
.L_x_75:
[----:B------:R-:W-:Y:S05]  /*0450*/  BSYNC.RECONVERGENT B0 ;  /* 0x0000000000007941 */ /* 0x000fea0003800200 */
.L_x_74:
[----:B------:R-:W0:Y:S01]  /*0460*/  LDCU.64 UR4, c[0x0][0x398] ;  /* 0x00007300ff0477ac */ /* 0x000e220008000a00 */
[----:B------:R-:W-:-:S05]  /*0470*/  IMAD.IADD R14, R21, 0x1, R14 ;  /* 0x00000001150e7824 */ /* 0x000fca00078e020e */
[----:B------:R-:W-:Y:S02]  /*0480*/  SHF.R.S32.HI R2, RZ, 0x1f, R14 ;  /* 0x0000001fff027819 */ /* 0x000fe4000001140e */
[----:B0-----:R-:W-:-:S04]  /*0490*/  ISETP.GE.U32.AND P1, PT, R14, UR4, PT ;  /* 0x000000040e007c0c */ /* 0x001fc8000bf26070 */
[----:B------:R-:W-:-:S13]  /*04a0*/  ISETP.GE.U32.AND.EX P1, PT, R2, UR5, PT, P1 ;  /* 0x0000000502007c0c */ /* 0x000fda000bf26110 */
[----:B------:R-:W-:Y:S05]  /*04b0*/  @!P1 BRA `(.L_x_80) ;  /* 0xfffffffc00489947 */ /* 0x000fea000383ffff */
[----:B------:R-:W-:Y:S05]  /*04c0*/  EXIT ;  /* 0x000000000000794d */ /* 0x000fea0003800000 */
.L_x_81:
        /* <DEDUP_REMOVED lines=11> */
.L_x_112:


//--------------------- .text.fill_contiguous_uint8 --------------------------
	.section	.text.fill_contiguous_uint8,"ax",@progbits
	.align	128
        .global         fill_contiguous_uint8
        .type           fill_contiguous_uint8,@function
        .size           fill_contiguous_uint8,(.L_x_113 - fill_contiguous_uint8)
        .other          fill_contiguous_uint8,@"STO_CUDA_ENTRY STV_DEFAULT"
fill_contiguous_uint8:
.text.fill_contiguous_uint8:
[----:B------:R-:W-:Y:S01]  /*0000*/  LDC R1, c[0x0][0x37c] ;  /* 0x0000df00ff017b82 */ /* 0x000fe20000000800 */
[----:B------:R-:W0:Y:S07]  /*0010*/  S2R R0, SR_TID.X ;  /* 0x0000000000007919 */ /* 0x000e2e0000002100 */
[----:B------:R-:W0:Y:S01]  /*0020*/  S2UR UR4, SR_CTAID.X ;  /* 0x00000000000479c3 */ /* 0x000e220000002500 */
[----:B------:R-:W1:Y:S07]  /*0030*/  LDCU.64 UR8, c[0x0][0x388] ;  /* 0x00007100ff0877ac */ /* 0x000e6e0008000a00 */
[----:B------:R-:W0:Y:S02]  /*0040*/  LDC R5, c[0x0][0x360] ;  /* 0x0000d800ff057b82 */ /* 0x000e240000000800 */
[----:B0-----:R-:W-:-:S05]  /*0050*/  IMAD R0, R5, UR4, R0 ;  /* 0x0000000405007c24 */ /* 0x001fca000f8e0200 */
[----:B-1----:R-:W-:Y:S02]  /*0060*/  ISETP.GE.U32.AND P0, PT, R0, UR8, PT ;  /* 0x0000000800007c0c */ /* 0x002fe4000bf06070 */
[----:B------:R-:W-:-:S04]  /*0070*/  SHF.R.S32.HI R2, RZ, 0x1f, R0 ;  /* 0x0000001fff027819 */ /* 0x000fc80000011400 */
[----:B------:R-:W-:-:S13]  /*0080*/  ISETP.GE.U32.AND.EX P0, PT, R2, UR9, PT, P0 ;  /* 0x0000000902007c0c */ /* 0x000fda000bf06100 */
[----:B------:R-:W-:Y:S05]  /*0090*/  @P0 EXIT ;  /* 0x000000000000094d */ /* 0x000fea0003800000 */
[----:B------:R-:W0:Y:S01]  /*00a0*/  LDC.U8 R7, c[0x0][0x390] ;  /* 0x0000e400ff077b82 */ /* 0x000e220000000000 */
[----:B------:R-:W1:Y:S01]  /*00b0*/  LDCU UR4, c[0x0][0x370] ;  /* 0x00006e00ff0477ac */ /* 0x000e620008000800 */
[----:B------:R-:W-:Y:S02]  /*00c0*/  IMAD.MOV.U32 R6, RZ, RZ, R2 ;  /* 0x000000ffff067224 */ /* 0x000fe400078e0002 */
[----:B------:R-:W-:Y:S01]  /*00d0*/  IMAD.MOV.U32 R4, RZ, RZ, R0 ;  /* 0x000000ffff047224 */ /* 0x000fe200078e0000 */
[----:B------:R-:W2:Y:S01]  /*00e0*/  LDCU.64 UR6, c[0x0][0x358] ;  /* 0x00006b00ff0677ac */ /* 0x000ea20008000a00 */
[----:B------:R-:W3:Y:S01]  /*00f0*/  LDCU.64 UR10, c[0x0][0x380] ;  /* 0x00007000ff0a77ac */ /* 0x000ee20008000a00 */
[----:B-1----:R-:W-:-:S07]  /*0100*/  IMAD R5, R5, UR4, RZ ;  /* 0x0000000405057c24 */ /* 0x002fce000f8e02ff */
.L_x_82:
[----:B---3--:R-:W-:Y:S01]  /*0110*/  IADD3 R2, P0, PT, R4, UR10, RZ ;  /* 0x0000000a04027c10 */ /* 0x008fe2000ff1e0ff */
[----:B------:R-:W-:-:S03]  /*0120*/  IMAD.IADD R4, R5, 0x1, R0 ;  /* 0x0000000105047824 */ /* 0x000fc600078e0200 */
[----:B------:R-:W-:Y:S01]  /*0130*/  IADD3.X R3, PT, PT, R6, UR11, RZ, P0, !PT ;  /* 0x0000000b06037c10 */ /* 0x000fe200087fe4ff */
[--C-:B------:R-:W-:Y:S01]  /*0140*/  IMAD.MOV.U32 R0, RZ, RZ, R4.reuse ;  /* 0x000000ffff007224 */ /* 0x100fe200078e0004 */
[----:B------:R-:W-:Y:S02]  /*0150*/  ISETP.GE.U32.AND P0, PT, R4, UR8, PT ;  /* 0x0000000804007c0c */ /* 0x000fe4000bf06070 */
[----:B------:R-:W-:Y:S01]  /*0160*/  SHF.R.S32.HI R6, RZ, 0x1f, R4 ;  /* 0x0000001fff067819 */ /* 0x000fe20000011404 */
[----:B0-2---:R1:W-:Y:S03]  /*0170*/  STG.E.U8 desc[UR6][R2.64], R7 ;  /* 0x0000000702007986 */ /* 0x0053e6000c101106 */
[----:B------:R-:W-:-:S13]  /*0180*/  ISETP.GE.U32.AND.EX P0, PT, R6, UR9, PT, P0 ;  /* 0x0000000906007c0c */ /* 0x000fda000bf06100 */
[----:B-1----:R-:W-:Y:S05]  /*0190*/  @!P0 BRA `(.L_x_82) ;  /* 0xfffffffc00dc8947 */ /* 0x002fea000383ffff */
[----:B------:R-:W-:Y:S05]  /*01a0*/  EXIT ;  /* 0x000000000000794d */ /* 0x000fea0003800000 */
.L_x_83:
        /* <DEDUP_REMOVED lines=13> */
.L_x_113:


//--------------------- .text.fill_contiguous_int8 --------------------------
	.section	.text.fill_contiguous_int8,"ax",@progbits
	.align	128
        .global         fill_contiguous_int8
        .type           fill_contiguous_int8,@function
        .size           fill_contiguous_int8,(.L_x_114 - fill_contiguous_int8)
        .other          fill_contiguous_int8,@"STO_CUDA_ENTRY STV_DEFAULT"
fill_contiguous_int8:
.text.fill_contiguous_int8:
        /* <DEDUP_REMOVED lines=16> */
[----:B-1----:R-:W-:Y:S01]  /*0100*/  IMAD R5, R5, UR4, RZ ;  /* 0x0000000405057c24 */ /* 0x002fe2000f8e02ff */
[----:B0-----:R-:W-:-:S04]  /*0110*/  PRMT R3, R3, 0x8880, RZ ;  /* 0x0000888003037816 */ /* 0x001fc800000000ff */
[----:B--23--:R-:W-:-:S07]  /*0120*/  PRMT R7, R3, 0x7710, RZ ;  /* 0x0000771003077816 */ /* 0x00cfce00000000ff */
.L_x_84:
[----:B------:R-:W-:Y:S01]  /*0130*/  IADD3 R2, P0, PT, R4, UR10, RZ ;  /* 0x0000000a04027c10 */ /* 0x000fe2000ff1e0ff */
[----:B------:R-:W-:-:S03]  /*0140*/  IMAD.IADD R4, R5, 0x1, R0 ;  /* 0x0000000105047824 */ /* 0x000fc600078e0200 */
[----:B------:R-:W-:Y:S01]  /*0150*/  IADD3.X R3, PT, PT, R6, UR11, RZ, P0, !PT ;  /* 0x0000000b06037c10 */ /* 0x000fe200087fe4ff */
[--C-:B------:R-:W-:Y:S01]  /*0160*/  IMAD.MOV.U32 R0, RZ, RZ, R4.reuse ;  /* 0x000000ffff007224 */ /* 0x100fe200078e0004 */
[----:B------:R-:W-:Y:S02]  /*0170*/  ISETP.GE.U32.AND P0, PT, R4, UR8, PT ;  /* 0x0000000804007c0c */ /* 0x000fe4000bf06070 */
[----:B------:R-:W-:Y:S01]  /*0180*/  SHF.R.S32.HI R6, RZ, 0x1f, R4 ;  /* 0x0000001fff067819 */ /* 0x000fe20000011404 */
[----:B------:R0:W-:Y:S03]  /*0190*/  STG.E.U8 desc[UR6][R2.64], R7 ;  /* 0x0000000702007986 */ /* 0x0001e6000c101106 */
[----:B------:R-:W-:-:S13]  /*01a0*/  ISETP.GE.U32.AND.EX P0, PT, R6, UR9, PT, P0 ;  /* 0x0000000906007c0c */ /* 0x000fda000bf06100 */
[----:B0-----:R-:W-:Y:S05]  /*01b0*/  @!P0 BRA `(.L_x_84) ;  /* 0xfffffffc00dc8947 */ /* 0x001fea000383ffff */
[----:B------:R-:W-:Y:S05]  /*01c0*/  EXIT ;  /* 0x000000000000794d */ /* 0x000fea0003800000 */
.L_x_85:
        /* <DEDUP_REMOVED lines=11> */
.L_x_114:


//--------------------- .text.fill_contiguous_uint16 --------------------------
	.section	.text.fill_contiguous_uint16,"ax",@progbits
	.align	128
        .global         fill_contiguous_uint16
        .type           fill_contiguous_uint16,@function
        .size           fill_contiguous_uint16,(.L_x_115 - fill_contiguous_uint16)
        .other          fill_contiguous_uint16,@"STO_CUDA_ENTRY STV_DEFAULT"
fill_contiguous_uint16:
.text.fill_contiguous_uint16:
        /* <DEDUP_REMOVED lines=10> */
[----:B------:R-:W0:Y:S01]  /*00a0*/  LDC.U16 R9, c[0x0][0x390] ;  /* 0x0000e400ff097b82 */ /* 0x000e220000000400 */
[----:B------:R-:W1:Y:S01]  /*00b0*/  LDCU UR4, c[0x0][0x370] ;  /* 0x00006e00ff0477ac */ /* 0x000e620008000800 */
[----:B------:R-:W-:Y:S02]  /*00c0*/  IMAD.MOV.U32 R7, RZ, RZ, R2 ;  /* 0x000000ffff077224 */ /* 0x000fe400078e0002 */
[----:B------:R-:W-:Y:S01]  /*00d0*/  IMAD.MOV.U32 R4, RZ, RZ, R0 ;  /* 0x000000ffff047224 */ /* 0x000fe200078e0000 */
[----:B------:R-:W2:Y:S01]  /*00e0*/  LDCU.64 UR6, c[0x0][0x358] ;  /* 0x00006b00ff0677ac */ /* 0x000ea20008000a00 */
[----:B------:R-:W3:Y:S01]  /*00f0*/  LDCU.64 UR10, c[0x0][0x380] ;  /* 0x00007000ff0a77ac */ /* 0x000ee20008000a00 */
[----:B-1----:R-:W-:-:S07]  /*0100*/  IMAD R5, R5, UR4, RZ ;  /* 0x0000000405057c24 */ /* 0x002fce000f8e02ff */
.L_x_86:
[----:B---3--:R-:W-:-:S04]  /*0110*/  LEA R2, P0, R4, UR10, 0x1 ;  /* 0x0000000a04027c11 */ /* 0x008fc8000f8008ff */
[----:B------:R-:W-:Y:S01]  /*0120*/  LEA.HI.X R3, R4, UR11, R7, 0x1, P0 ;  /* 0x0000000b04037c11 */ /* 0x000fe200080f0c07 */
[----:B------:R-:W-:-:S04]  /*0130*/  IMAD.IADD R4, R5, 0x1, R0 ;  /* 0x0000000105047824 */ /* 0x000fc800078e0200 */
[----:B0-2---:R1:W-:Y:S01]  /*0140*/  STG.E.U16 desc[UR6][R2.64], R9 ;  /* 0x0000000902007986 */ /* 0x0053e2000c101506 */
[----:B------:R-:W-:Y:S01]  /*0150*/  ISETP.GE.U32.AND P0, PT, R4, UR8, PT ;  /* 0x0000000804007c0c */ /* 0x000fe2000bf06070 */
[--C-:B------:R-:W-:Y:S01]  /*0160*/  IMAD.MOV.U32 R0, RZ, RZ, R4.reuse ;  /* 0x000000ffff007224 */ /* 0x100fe200078e0004 */
[----:B------:R-:W-:-:S04]  /*0170*/  SHF.R.S32.HI R7, RZ, 0x1f, R4 ;  /* 0x0000001fff077819 */ /* 0x000fc80000011404 */
[----:B------:R-:W-:-:S13]  /*0180*/  ISETP.GE.U32.AND.EX P0, PT, R7, UR9, PT, P0 ;  /* 0x0000000907007c0c */ /* 0x000fda000bf06100 */
[----:B-1----:R-:W-:Y:S05]  /*0190*/  @!P0 BRA `(.L_x_86) ;  /* 0xfffffffc00dc8947 */ /* 0x002fea000383ffff */
[----:B------:R-:W-:Y:S05]  /*01a0*/  EXIT ;  /* 0x000000000000794d */ /* 0x000fea0003800000 */
.L_x_87:
        /* <DEDUP_REMOVED lines=13> */
.L_x_115:


//--------------------- .text.fill_contiguous_int16 --------------------------
	.section	.text.fill_contiguous_int16,"ax",@progbits
	.align	128
        .global         fill_contiguous_int16
        .type           fill_contiguous_int16,@function
        .size           fill_contiguous_int16,(.L_x_116 - fill_contiguous_int16)
        .other          fill_contiguous_int16,@"STO_CUDA_ENTRY STV_DEFAULT"
fill_contiguous_int16:
.text.fill_contiguous_int16:
        /* <DEDUP_REMOVED lines=17> */
.L_x_88:
        /* <DEDUP_REMOVED lines=10> */
.L_x_89:
        /* <DEDUP_REMOVED lines=13> */
.L_x_116:


//--------------------- .text.fill_contiguous_uint32 --------------------------
	.section	.text.fill_contiguous_uint32,"ax",@progbits
	.align	128
        .global         fill_contiguous_uint32
        .type           fill_contiguous_uint32,@function
        .size           fill_contiguous_uint32,(.L_x_117 - fill_contiguous_uint32)
        .other          fill_contiguous_uint32,@"STO_CUDA_ENTRY STV_DEFAULT"
fill_contiguous_uint32:
.text.fill_contiguous_uint32:
        /* <DEDUP_REMOVED lines=10> */
[----:B------:R-:W0:Y:S01]  /*00a0*/  LDC R9, c[0x0][0x390] ;  /* 0x0000e400ff097b82 */ /* 0x000e220000000800 */
[----:B------:R-:W1:Y:S01]  /*00b0*/  LDCU UR4, c[0x0][0x370] ;  /* 0x00006e00ff0477ac */ /* 0x000e620008000800 */
[----:B------:R-:W-:Y:S02]  /*00c0*/  IMAD.MOV.U32 R7, RZ, RZ, R2 ;  /* 0x000000ffff077224 */ /* 0x000fe400078e0002 */
[----:B------:R-:W-:Y:S01]  /*00d0*/  IMAD.MOV.U32 R4, RZ, RZ, R0 ;  /* 0x000000ffff047224 */ /* 0x000fe200078e0000 */
[----:B------:R-:W2:Y:S01]  /*00e0*/  LDCU.64 UR6, c[0x0][0x358] ;  /* 0x00006b00ff0677ac */ /* 0x000ea20008000a00 */
[----:B------:R-:W3:Y:S01]  /*00f0*/  LDCU.64 UR10, c[0x0][0x380] ;  /* 0x00007000ff0a77ac */ /* 0x000ee20008000a00 */
[----:B-1----:R-:W-:-:S07]  /*0100*/  IMAD R5, R5, UR4, RZ ;  /* 0x0000000405057c24 */ /* 0x002fce000f8e02ff */
.L_x_90:
[----:B---3--:R-:W-:-:S04]  /*0110*/  LEA R2, P0, R4, UR10, 0x2 ;  /* 0x0000000a04027c11 */ /* 0x008fc8000f8010ff */
[----:B------:R-:W-:Y:S01]  /*0120*/  LEA.HI.X R3, R4, UR11, R7, 0x2, P0 ;  /* 0x0000000b04037c11 */ /* 0x000fe200080f1407 */
[----:B------:R-:W-:-:S04]  /*0130*/  IMAD.IADD R4, R5, 0x1, R0 ;  /* 0x0000000105047824 */ /* 0x000fc800078e0200 */
[----:B0-2---:R1:W-:Y:S01]  /*0140*/  STG.E desc[UR6][R2.64], R9 ;  /* 0x0000000902007986 */ /* 0x0053e2000c101906 */
[----:B------:R-:W-:Y:S01]  /*0150*/  ISETP.GE.U32.AND P0, PT, R4, UR8, PT ;  /* 0x0000000804007c0c */ /* 0x000fe2000bf06070 */
[--C-:B------:R-:W-:Y:S01]  /*0160*/  IMAD.MOV.U32 R0, RZ, RZ, R4.reuse ;  /* 0x000000ffff007224 */ /* 0x100fe200078e0004 */
[----:B------:R-:W-:-:S04]  /*0170*/  SHF.R.S32.HI R7, RZ, 0x1f, R4 ;  /* 0x0000001fff077819 */ /* 0x000fc80000011404 */
[----:B------:R-:W-:-:S13]  /*0180*/  ISETP.GE.U32.AND.EX P0, PT, R7, UR9, PT, P0 ;  /* 0x0000000907007c0c */ /* 0x000fda000bf06100 */
[----:B-1----:R-:W-:Y:S05]  /*0190*/  @!P0 BRA `(.L_x_90) ;  /* 0xfffffffc00dc8947 */ /* 0x002fea000383ffff */
[----:B------:R-:W-:Y:S05]  /*01a0*/  EXIT ;  /* 0x000000000000794d */ /* 0x000fea0003800000 */
.L_x_91:
        /* <DEDUP_REMOVED lines=13> */
.L_x_117:


//--------------------- .text.fill_contiguous_int32 --------------------------
	.section	.text.fill_contiguous_int32,"ax",@progbits
	.align	128
        .global         fill_contiguous_int32
        .type           fill_contiguous_int32,@function
        .size           fill_contiguous_int32,(.L_x_118 - fill_contiguous_int32)
        .other          fill_contiguous_int32,@"STO_CUDA_ENTRY STV_DEFAULT"
fill_contiguous_int32:
.text.fill_contiguous_int32:
        /* <DEDUP_REMOVED lines=17> */
.L_x_92:
        /* <DEDUP_REMOVED lines=10> */
.L_x_93:
        /* <DEDUP_REMOVED lines=13> */
.L_x_118:


//--------------------- .text.fill_contiguous_uint64 --------------------------
	.section	.text.fill_contiguous_uint64,"ax",@progbits
	.align	128
        .global         fill_contiguous_uint64
        .type           fill_contiguous_uint64,@function
        .size           fill_contiguous_uint64,(.L_x_119 - fill_contiguous_uint64)
        .other          fill_contiguous_uint64,@"STO_CUDA_ENTRY STV_DEFAULT"
fill_contiguous_uint64:
.text.fill_contiguous_uint64:
        /* <DEDUP_REMOVED lines=10> */
[----:B------:R-:W0:Y:S01]  /*00a0*/  LDC.64 R4, c[0x0][0x390] ;  /* 0x0000e400ff047b82 */ /* 0x000e220000000a00 */
[----:B------:R-:W1:Y:S01]  /*00b0*/  LDCU UR4, c[0x0][0x370] ;  /* 0x00006e00ff0477ac */ /* 0x000e620008000800 */
[----:B------:R-:W-:Y:S02]  /*00c0*/  IMAD.MOV.U32 R9, RZ, RZ, R2 ;  /* 0x000000ffff097224 */ /* 0x000fe400078e0002 */
[----:B------:R-:W-:Y:S01]  /*00d0*/  IMAD.MOV.U32 R6, RZ, RZ, R0 ;  /* 0x000000ffff067224 */ /* 0x000fe200078e0000 */
[----:B------:R-:W2:Y:S01]  /*00e0*/  LDCU.64 UR6, c[0x0][0x358] ;  /* 0x00006b00ff0677ac */ /* 0x000ea20008000a00 */
[----:B------:R-:W3:Y:S01]  /*00f0*/  LDCU.64 UR10, c[0x0][0x380] ;  /* 0x00007000ff0a77ac */ /* 0x000ee20008000a00 */
[----:B-1----:R-:W-:-:S07]  /*0100*/  IMAD R7, R7, UR4, RZ ;  /* 0x0000000407077c24 */ /* 0x002fce000f8e02ff */
.L_x_94:
[----:B---3--:R-:W-:-:S04]  /*0110*/  LEA R2, P0, R6, UR10, 0x3 ;  /* 0x0000000a06027c11 */ /* 0x008fc8000f8018ff */
[----:B------:R-:W-:Y:S01]  /*0120*/  LEA.HI.X R3, R6, UR11, R9, 0x3, P0 ;  /* 0x0000000b06037c11 */ /* 0x000fe200080f1c09 */
[----:B------:R-:W-:-:S04]  /*0130*/  IMAD.IADD R6, R7, 0x1, R0 ;  /* 0x0000000107067824 */ /* 0x000fc800078e0200 */
[----:B0-2---:R1:W-:Y:S01]  /*0140*/  STG.E.64 desc[UR6][R2.64], R4 ;  /* 0x0000000402007986 */ /* 0x0053e2000c101b06 */
[----:B------:R-:W-:Y:S01]  /*0150*/  ISETP.GE.U32.AND P0, PT, R6, UR8, PT ;  /* 0x0000000806007c0c */ /* 0x000fe2000bf06070 */
[--C-:B------:R-:W-:Y:S01]  /*0160*/  IMAD.MOV.U32 R0, RZ, RZ, R6.reuse ;  /* 0x000000ffff007224 */ /* 0x100fe200078e0006 */
[----:B------:R-:W-:-:S04]  /*0170*/  SHF.R.S32.HI R9, RZ, 0x1f, R6 ;  /* 0x0000001fff097819 */ /* 0x000fc80000011406 */
[----:B------:R-:W-:-:S13]  /*0180*/  ISETP.GE.U32.AND.EX P0, PT, R9, UR9, PT, P0 ;  /* 0x0000000909007c0c */ /* 0x000fda000bf06100 */
[----:B-1----:R-:W-:Y:S05]  /*0190*/  @!P0 BRA `(.L_x_94) ;  /* 0xfffffffc00dc8947 */ /* 0x002fea000383ffff */
[----:B------:R-:W-:Y:S05]  /*01a0*/  EXIT ;  /* 0x000000000000794d */ /* 0x000fea0003800000 */
.L_x_95:
        /* <DEDUP_REMOVED lines=13> */
.L_x_119:


//--------------------- .text.fill_contiguous_int64 --------------------------
	.section	.text.fill_contiguous_int64,"ax",@progbits
	.align	128
        .global         fill_contiguous_int64
        .type           fill_contiguous_int64,@function
        .size           fill_contiguous_int64,(.L_x_120 - fill_contiguous_int64)
        .other          fill_contiguous_int64,@"STO_CUDA_ENTRY STV_DEFAULT"
fill_contiguous_int64:
.text.fill_contiguous_int64:
        /* <DEDUP_REMOVED lines=17> */
.L_x_96:
        /* <DEDUP_REMOVED lines=10> */
.L_x_97:
        /* <DEDUP_REMOVED lines=13> */
.L_x_120:


//--------------------- .text.fill_contiguous_float --------------------------
	.section	.text.fill_contiguous_float,"ax",@progbits
	.align	128
        .global         fill_contiguous_float
        .type           fill_contiguous_float,@function
        .size           fill_contiguous_float,(.L_x_121 - fill_contiguous_float)
        .other          fill_contiguous_float,@"STO_CUDA_ENTRY STV_DEFAULT"
fill_contiguous_float:
.text.fill_contiguous_float:
        /* <DEDUP_REMOVED lines=17> */
.L_x_98:
        /* <DEDUP_REMOVED lines=10> */
.L_x_99:
        /* <DEDUP_REMOVED lines=13> */
.L_x_121:


//--------------------- .text.fill_contiguous_double --------------------------
	.section	.text.fill_contiguous_double,"ax",@progbits
	.align	128
        .global         fill_contiguous_double
        .type           fill_contiguous_double,@function
        .size           fill_contiguous_double,(.L_x_122 - fill_contiguous_double)
        .other          fill_contiguous_double,@"STO_CUDA_ENTRY STV_DEFAULT"
fill_contiguous_double:
.text.fill_contiguous_double:
        /* <DEDUP_REMOVED lines=17> */
.L_x_100:
        /* <DEDUP_REMOVED lines=10> */
.L_x_101:
        /* <DEDUP_REMOVED lines=13> */
.L_x_122:


//--------------------- .nv.shared.reserved.0     --------------------------
	.section	.nv.shared.reserved.0,"aw",@nobits
	.weak		__nv_reservedSMEM_offset_0_alias
	.size		__nv_reservedSMEM_offset_0_alias, 0, 64
	.other		__nv_reservedSMEM_offset_0_alias,@"STO_CUDA_RESERVED_SHARED STV_DEFAULT"
__nv_reservedSMEM_offset_0_alias:
	.zero		0
	.zero		64


//--------------------- .nv.constant0.clock_block --------------------------
	.section	.nv.constant0.clock_block,"a",@progbits
	.sectionflags	@""
	.align	4
.nv.constant0.clock_block:
	.zero		904


//--------------------- .nv.constant0.fill_pitched_uint8 --------------------------
	.section	.nv.constant0.fill_pitched_uint8,"a",@progbits
	.sectionflags	@""
	.align	4
.nv.constant0.fill_pitched_uint8:
	.zero		937


//--------------------- .nv.constant0.fill_pitched_int8 --------------------------
	.section	.nv.constant0.fill_pitched_int8,"a",@progbits
	.sectionflags	@""
	.align	4
.nv.constant0.fill_pitched_int8:
	.zero		937


//--------------------- .nv.constant0.fill_pitched_uint16 --------------------------
	.section	.nv.constant0.fill_pitched_uint16,"a",@progbits
	.sectionflags	@""
	.align	4
.nv.constant0.fill_pitched_uint16:
	.zero		938


//--------------------- .nv.constant0.fill_pitched_int16 --------------------------
	.section	.nv.constant0.fill_pitched_int16,"a",@progbits
	.sectionflags	@""
	.align	4
.nv.constant0.fill_pitched_int16:
	.zero		938


//--------------------- .nv.constant0.fill_pitched_uint32 --------------------------
	.section	.nv.constant0.fill_pitched_uint32,"a",@progbits
	.sectionflags	@""
	.align	4
.nv.constant0.fill_pitched_uint32:
	.zero		940


//--------------------- .nv.constant0.fill_pitched_int32 --------------------------
	.section	.nv.constant0.fill_pitched_int32,"a",@progbits
	.sectionflags	@""
	.align	4
.nv.constant0.fill_pitched_int32:
	.zero		940


//--------------------- .nv.constant0.fill_pitched_uint64 --------------------------
	.section	.nv.constant0.fill_pitched_uint64,"a",@progbits
	.sectionflags	@""
	.align	4
.nv.constant0.fill_pitched_uint64:
	.zero		944


//--------------------- .nv.constant0.fill_pitched_int64 --------------------------
	.section	.nv.constant0.fill_pitched_int64,"a",@progbits
	.sectionflags	@""
	.align	4
.nv.constant0.fill_pitched_int64:
	.zero		944


//--------------------- .nv.constant0.fill_pitched_float --------------------------
	.section	.nv.constant0.fill_pitched_float,"a",@progbits
	.sectionflags	@""
	.align	4
.nv.constant0.fill_pitched_float:
	.zero		940


//--------------------- .nv.constant0.fill_pitched_double --------------------------
	.section	.nv.constant0.fill_pitched_double,"a",@progbits
	.sectionflags	@""
	.align	4
.nv.constant0.fill_pitched_double:
	.zero		944


//--------------------- .nv.constant0.fill_contiguous_uint8 --------------------------
	.section	.nv.constant0.fill_contiguous_uint8,"a",@progbits
	.sectionflags	@""
	.align	4
.nv.constant0.fill_contiguous_uint8:
	.zero		913


//--------------------- .nv.constant0.fill_contiguous_int8 --------------------------
	.section	.nv.constant0.fill_contiguous_int8,"a",@progbits
	.sectionflags	@""
	.align	4
.nv.constant0.fill_contiguous_int8:
	.zero		913


//--------------------- .nv.constant0.fill_contiguous_uint16 --------------------------
	.section	.nv.constant0.fill_contiguous_uint16,"a",@progbits
	.sectionflags	@""
	.align	4
.nv.constant0.fill_contiguous_uint16:
	.zero		914


//--------------------- .nv.constant0.fill_contiguous_int16 --------------------------
	.section	.nv.constant0.fill_contiguous_int16,"a",@progbits
	.sectionflags	@""
	.align	4
.nv.constant0.fill_contiguous_int16:
	.zero		914


//--------------------- .nv.constant0.fill_contiguous_uint32 --------------------------
	.section	.nv.constant0.fill_contiguous_uint32,"a",@progbits
	.sectionflags	@""
	.align	4
.nv.constant0.fill_contiguous_uint32:
	.zero		916


//--------------------- .nv.constant0.fill_contiguous_int32 --------------------------
	.section	.nv.constant0.fill_contiguous_int32,"a",@progbits
	.sectionflags	@""
	.align	4
.nv.constant0.fill_contiguous_int32:
	.zero		916


//--------------------- .nv.constant0.fill_contiguous_uint64 --------------------------
	.section	.nv.constant0.fill_contiguous_uint64,"a",@progbits
	.sectionflags	@""
	.align	4
.nv.constant0.fill_contiguous_uint64:
	.zero		920


//--------------------- .nv.constant0.fill_contiguous_int64 --------------------------
	.section	.nv.constant0.fill_contiguous_int64,"a",@progbits
	.sectionflags	@""
	.align	4
.nv.constant0.fill_contiguous_int64:
	.zero		920


//--------------------- .nv.constant0.fill_contiguous_float --------------------------
	.section	.nv.constant0.fill_contiguous_float,"a",@progbits
	.sectionflags	@""
	.align	4
.nv.constant0.fill_contiguous_float:
	.zero		916


//--------------------- .nv.constant0.fill_contiguous_double --------------------------
	.section	.nv.constant0.fill_contiguous_double,"a",@progbits
	.sectionflags	@""
	.align	4
.nv.constant0.fill_contiguous_double:
	.zero		920


//--------------------- SYMBOLS --------------------------

	.type		.nv.reservedSmem.offset0,@object
	.size		.nv.reservedSmem.offset0,0x4
